//
// Generated by NVIDIA NVVM Compiler
//
// Compiler Build ID: CL-36424714
// Cuda compilation tools, release 13.0, V13.0.88
// Based on NVVM 20.0.0
//

.version 9.0
.target sm_100
.address_size 64

	// .globl	_Z14sdh_gpu_kernelP8atomdescP10hist_entryidi

.visible .entry _Z14sdh_gpu_kernelP8atomdescP10hist_entryidi(
	.param .u64 .ptr .align 1 _Z14sdh_gpu_kernelP8atomdescP10hist_entryidi_param_0,
	.param .u64 .ptr .align 1 _Z14sdh_gpu_kernelP8atomdescP10hist_entryidi_param_1,
	.param .u32 _Z14sdh_gpu_kernelP8atomdescP10hist_entryidi_param_2,
	.param .f64 _Z14sdh_gpu_kernelP8atomdescP10hist_entryidi_param_3,
	.param .u32 _Z14sdh_gpu_kernelP8atomdescP10hist_entryidi_param_4
)
{
	.reg .pred 	%p<15>;
	.reg .b32 	%r<43>;
	.reg .b64 	%rd<35>;
	.reg .b64 	%fd<124>;

	ld.param.u64 	%rd7, [_Z14sdh_gpu_kernelP8atomdescP10hist_entryidi_param_0];
	ld.param.u64 	%rd8, [_Z14sdh_gpu_kernelP8atomdescP10hist_entryidi_param_1];
	ld.param.u32 	%r27, [_Z14sdh_gpu_kernelP8atomdescP10hist_entryidi_param_2];
	ld.param.f64 	%fd31, [_Z14sdh_gpu_kernelP8atomdescP10hist_entryidi_param_3];
	ld.param.u32 	%r26, [_Z14sdh_gpu_kernelP8atomdescP10hist_entryidi_param_4];
	cvta.to.global.u64 	%rd1, %rd8;
	cvta.to.global.u64 	%rd2, %rd7;
	mov.u32 	%r28, %ctaid.x;
	mov.u32 	%r29, %ntid.x;
	mul.lo.s32 	%r1, %r28, %r29;
	mov.u32 	%r2, %tid.x;
	add.s32 	%r39, %r1, %r2;
	add.s32 	%r42, %r39, 1;
	max.s32 	%r31, %r39, %r42;
	setp.ge.s32 	%p1, %r31, %r27;
	@%p1 bra 	$L__BB0_23;
	mul.wide.s32 	%rd9, %r39, 24;
	add.s64 	%rd3, %rd2, %rd9;
	not.b32 	%r32, %r1;
	add.s32 	%r33, %r27, %r32;
	sub.s32 	%r5, %r33, %r2;
	sub.s32 	%r34, %r27, %r39;
	add.s32 	%r35, %r34, -2;
	and.b32  	%r6, %r5, 3;
	setp.lt.u32 	%p2, %r35, 3;
	@%p2 bra 	$L__BB0_13;
	and.b32  	%r36, %r5, -4;
	neg.s32 	%r38, %r36;
	add.s64 	%rd4, %rd2, 48;
$L__BB0_3:
	.pragma "nounroll";
	mul.wide.s32 	%rd10, %r42, 24;
	add.s64 	%rd5, %rd4, %rd10;
	ld.global.f64 	%fd117, [%rd3];
	ld.global.f64 	%fd32, [%rd5+-48];
	ld.global.f64 	%fd116, [%rd3+8];
	ld.global.f64 	%fd33, [%rd5+-40];
	ld.global.f64 	%fd115, [%rd3+16];
	ld.global.f64 	%fd34, [%rd5+-32];
	sub.f64 	%fd35, %fd117, %fd32;
	sub.f64 	%fd36, %fd116, %fd33;
	mul.f64 	%fd37, %fd36, %fd36;
	fma.rn.f64 	%fd38, %fd35, %fd35, %fd37;
	sub.f64 	%fd39, %fd115, %fd34;
	fma.rn.f64 	%fd40, %fd39, %fd39, %fd38;
	sqrt.rn.f64 	%fd41, %fd40;
	div.rn.f64 	%fd42, %fd41, %fd31;
	cvt.rzi.s32.f64 	%r11, %fd42;
	setp.ge.s32 	%p3, %r11, %r26;
	@%p3 bra 	$L__BB0_5;
	mul.wide.s32 	%rd11, %r11, 8;
	add.s64 	%rd12, %rd1, %rd11;
	atom.global.add.u64 	%rd13, [%rd12], 1;
	ld.global.f64 	%fd117, [%rd3];
	ld.global.f64 	%fd116, [%rd3+8];
	ld.global.f64 	%fd115, [%rd3+16];
$L__BB0_5:
	ld.global.f64 	%fd43, [%rd5+-24];
	ld.global.f64 	%fd44, [%rd5+-16];
	ld.global.f64 	%fd45, [%rd5+-8];
	sub.f64 	%fd46, %fd117, %fd43;
	sub.f64 	%fd47, %fd116, %fd44;
	mul.f64 	%fd48, %fd47, %fd47;
	fma.rn.f64 	%fd49, %fd46, %fd46, %fd48;
	sub.f64 	%fd50, %fd115, %fd45;
	fma.rn.f64 	%fd51, %fd50, %fd50, %fd49;
	sqrt.rn.f64 	%fd52, %fd51;
	div.rn.f64 	%fd53, %fd52, %fd31;
	cvt.rzi.s32.f64 	%r12, %fd53;
	setp.ge.s32 	%p4, %r12, %r26;
	@%p4 bra 	$L__BB0_7;
	mul.wide.s32 	%rd14, %r12, 8;
	add.s64 	%rd15, %rd1, %rd14;
	atom.global.add.u64 	%rd16, [%rd15], 1;
	ld.global.f64 	%fd117, [%rd3];
	ld.global.f64 	%fd116, [%rd3+8];
	ld.global.f64 	%fd115, [%rd3+16];
$L__BB0_7:
	ld.global.f64 	%fd54, [%rd5];
	ld.global.f64 	%fd55, [%rd5+8];
	ld.global.f64 	%fd56, [%rd5+16];
	sub.f64 	%fd57, %fd117, %fd54;
	sub.f64 	%fd58, %fd116, %fd55;
	mul.f64 	%fd59, %fd58, %fd58;
	fma.rn.f64 	%fd60, %fd57, %fd57, %fd59;
	sub.f64 	%fd61, %fd115, %fd56;
	fma.rn.f64 	%fd62, %fd61, %fd61, %fd60;
	sqrt.rn.f64 	%fd63, %fd62;
	div.rn.f64 	%fd64, %fd63, %fd31;
	cvt.rzi.s32.f64 	%r13, %fd64;
	setp.ge.s32 	%p5, %r13, %r26;
	@%p5 bra 	$L__BB0_9;
	mul.wide.s32 	%rd17, %r13, 8;
	add.s64 	%rd18, %rd1, %rd17;
	atom.global.add.u64 	%rd19, [%rd18], 1;
	ld.global.f64 	%fd117, [%rd3];
	ld.global.f64 	%fd116, [%rd3+8];
	ld.global.f64 	%fd115, [%rd3+16];
$L__BB0_9:
	ld.global.f64 	%fd65, [%rd5+24];
	ld.global.f64 	%fd66, [%rd5+32];
	ld.global.f64 	%fd67, [%rd5+40];
	sub.f64 	%fd68, %fd117, %fd65;
	sub.f64 	%fd69, %fd116, %fd66;
	mul.f64 	%fd70, %fd69, %fd69;
	fma.rn.f64 	%fd71, %fd68, %fd68, %fd70;
	sub.f64 	%fd72, %fd115, %fd67;
	fma.rn.f64 	%fd73, %fd72, %fd72, %fd71;
	sqrt.rn.f64 	%fd74, %fd73;
	div.rn.f64 	%fd75, %fd74, %fd31;
	cvt.rzi.s32.f64 	%r14, %fd75;
	setp.ge.s32 	%p6, %r14, %r26;
	@%p6 bra 	$L__BB0_11;
	mul.wide.s32 	%rd20, %r14, 8;
	add.s64 	%rd21, %rd1, %rd20;
	atom.global.add.u64 	%rd22, [%rd21], 1;
$L__BB0_11:
	add.s32 	%r42, %r42, 4;
	add.s32 	%r39, %r39, 4;
	add.s32 	%r38, %r38, 4;
	setp.ne.s32 	%p7, %r38, 0;
	@%p7 bra 	$L__BB0_3;
	add.s32 	%r42, %r39, 1;
$L__BB0_13:
	setp.eq.s32 	%p8, %r6, 0;
	@%p8 bra 	$L__BB0_23;
	setp.eq.s32 	%p9, %r6, 1;
	@%p9 bra 	$L__BB0_20;
	ld.global.f64 	%fd123, [%rd3];
	mul.wide.s32 	%rd23, %r42, 24;
	add.s64 	%rd6, %rd2, %rd23;
	ld.global.f64 	%fd76, [%rd6];
	ld.global.f64 	%fd122, [%rd3+8];
	ld.global.f64 	%fd77, [%rd6+8];
	ld.global.f64 	%fd121, [%rd3+16];
	ld.global.f64 	%fd78, [%rd6+16];
	sub.f64 	%fd79, %fd123, %fd76;
	sub.f64 	%fd80, %fd122, %fd77;
	mul.f64 	%fd81, %fd80, %fd80;
	fma.rn.f64 	%fd82, %fd79, %fd79, %fd81;
	sub.f64 	%fd83, %fd121, %fd78;
	fma.rn.f64 	%fd84, %fd83, %fd83, %fd82;
	sqrt.rn.f64 	%fd85, %fd84;
	div.rn.f64 	%fd86, %fd85, %fd31;
	cvt.rzi.s32.f64 	%r20, %fd86;
	setp.ge.s32 	%p10, %r20, %r26;
	@%p10 bra 	$L__BB0_17;
	mul.wide.s32 	%rd24, %r20, 8;
	add.s64 	%rd25, %rd1, %rd24;
	atom.global.add.u64 	%rd26, [%rd25], 1;
	ld.global.f64 	%fd123, [%rd3];
	ld.global.f64 	%fd122, [%rd3+8];
	ld.global.f64 	%fd121, [%rd3+16];
$L__BB0_17:
	ld.global.f64 	%fd87, [%rd6+24];
	ld.global.f64 	%fd88, [%rd6+32];
	ld.global.f64 	%fd89, [%rd6+40];
	sub.f64 	%fd90, %fd123, %fd87;
	sub.f64 	%fd91, %fd122, %fd88;
	mul.f64 	%fd92, %fd91, %fd91;
	fma.rn.f64 	%fd93, %fd90, %fd90, %fd92;
	sub.f64 	%fd94, %fd121, %fd89;
	fma.rn.f64 	%fd95, %fd94, %fd94, %fd93;
	sqrt.rn.f64 	%fd96, %fd95;
	div.rn.f64 	%fd97, %fd96, %fd31;
	cvt.rzi.s32.f64 	%r21, %fd97;
	setp.ge.s32 	%p11, %r21, %r26;
	@%p11 bra 	$L__BB0_19;
	mul.wide.s32 	%rd27, %r21, 8;
	add.s64 	%rd28, %rd1, %rd27;
	atom.global.add.u64 	%rd29, [%rd28], 1;
$L__BB0_19:
	add.s32 	%r42, %r42, 2;
$L__BB0_20:
	and.b32  	%r37, %r5, 1;
	setp.eq.b32 	%p12, %r37, 1;
	not.pred 	%p13, %p12;
	@%p13 bra 	$L__BB0_23;
	ld.global.f64 	%fd98, [%rd3];
	mul.wide.s32 	%rd30, %r42, 24;
	add.s64 	%rd31, %rd2, %rd30;
	ld.global.f64 	%fd99, [%rd31];
	ld.global.f64 	%fd100, [%rd3+8];
	ld.global.f64 	%fd101, [%rd31+8];
	ld.global.f64 	%fd102, [%rd3+16];
	ld.global.f64 	%fd103, [%rd31+16];
	sub.f64 	%fd104, %fd98, %fd99;
	sub.f64 	%fd105, %fd100, %fd101;
	mul.f64 	%fd106, %fd105, %fd105;
	fma.rn.f64 	%fd107, %fd104, %fd104, %fd106;
	sub.f64 	%fd108, %fd102, %fd103;
	fma.rn.f64 	%fd109, %fd108, %fd108, %fd107;
	sqrt.rn.f64 	%fd110, %fd109;
	div.rn.f64 	%fd111, %fd110, %fd31;
	cvt.rzi.s32.f64 	%r24, %fd111;
	setp.ge.s32 	%p14, %r24, %r26;
	@%p14 bra 	$L__BB0_23;
	mul.wide.s32 	%rd32, %r24, 8;
	add.s64 	%rd33, %rd1, %rd32;
	atom.global.add.u64 	%rd34, [%rd33], 1;
$L__BB0_23:
	ret;

}


// ===== COMPILED SASS (sm_100) =====

	.target	sm_100

	.elftype	@"ET_EXEC"


//--------------------- .note.nv.tkinfo           --------------------------
	.section	.note.nv.tkinfo,"",@"SHT_NOTE"
	.sectionflags	@"SHF_NOTE_NV_TKINFO"
	.tkinfo
        /*0018*/ 	.word	0x00000002
        /*0030*/ 	.string	""
        /*0030*/ 	.string	"ptxas"
        /*0030*/ 	.string	"Cuda compilation tools, release 13.0, V13.0.88"
        /*0030*/ 	.string	"Build cuda_13.0.r13.0/compiler.36424714_0"
        /*0030*/ 	.string	"-arch sm_100 -m 64 "



//--------------------- .note.nv.cuinfo           --------------------------
	.section	.note.nv.cuinfo,"",@"SHT_NOTE"
	.sectionflags	@"SHF_NOTE_NV_CUINFO"
        /*0018*/ 	.short	0x0002
        /*001a*/ 	.short	0x0064
        /*001c*/ 	.short	0x0082
	.zero		2


//--------------------- .nv.info                  --------------------------
	.section	.nv.info,"",@"SHT_CUDA_INFO"
	.align	4


	//----- nvinfo : EIATTR_REGCOUNT
	.align		4
        /*0000*/ 	.byte	0x04, 0x2f
        /*0002*/ 	.short	(.L_1 - .L_0)
	.align		4
.L_0:
        /*0004*/ 	.word	index@(_Z14sdh_gpu_kernelP8atomdescP10hist_entryidi)
        /*0008*/ 	.word	0x0000002a


	//----- nvinfo : EIATTR_FRAME_SIZE
	.align		4
.L_1:
        /*000c*/ 	.byte	0x04, 0x11
        /*000e*/ 	.short	(.L_3 - .L_2)
	.align		4
.L_2:
        /*0010*/ 	.word	index@($__internal_1_$__cuda_sm20_dsqrt_rn_f64_mediumpath_v1)
        /*0014*/ 	.word	0x00000000


	//----- nvinfo : EIATTR_FRAME_SIZE
	.align		4
.L_3:
        /*0018*/ 	.byte	0x04, 0x11
        /*001a*/ 	.short	(.L_5 - .L_4)
	.align		4
.L_4:
        /*001c*/ 	.word	index@($__internal_0_$__cuda_sm20_div_rn_f64_full)
        /*0020*/ 	.word	0x00000000


	//----- nvinfo : EIATTR_FRAME_SIZE
	.align		4
.L_5:
        /*0024*/ 	.byte	0x04, 0x11
        /*0026*/ 	.short	(.L_7 - .L_6)
	.align		4
.L_6:
        /*0028*/ 	.word	index@(_Z14sdh_gpu_kernelP8atomdescP10hist_entryidi)
        /*002c*/ 	.word	0x00000000


	//----- nvinfo : EIATTR_MIN_STACK_SIZE
	.align		4
.L_7:
        /*0030*/ 	.byte	0x04, 0x12
        /*0032*/ 	.short	(.L_9 - .L_8)
	.align		4
.L_8:
        /*0034*/ 	.word	index@(_Z14sdh_gpu_kernelP8atomdescP10hist_entryidi)
        /*0038*/ 	.word	0x00000000
.L_9:


//--------------------- .nv.compat                --------------------------
	.section	.nv.compat,"",@"SHT_CUDA_COMPAT_INFO"
	.align	4
        /*0000*/ 	.byte	0x02, 0x09, 0x00, 0x00, 0x02, 0x02, 0x01, 0x00, 0x02, 0x05, 0x05, 0x00, 0x03, 0x07, 0x01, 0x01
        /*0010*/ 	.byte	0x02, 0x03, 0x00, 0x00, 0x02, 0x06, 0x01, 0x00, 0x04, 0x0b, 0x08, 0x00, 0x01, 0x00, 0x00, 0x00
        /*0020*/ 	.byte	0x00, 0x00, 0x00, 0x00


//--------------------- .nv.info._Z14sdh_gpu_kernelP8atomdescP10hist_entryidi --------------------------
	.section	.nv.info._Z14sdh_gpu_kernelP8atomdescP10hist_entryidi,"",@"SHT_CUDA_INFO"
	.sectionflags	@""
	.align	4


	//----- nvinfo : EIATTR_CUDA_API_VERSION
	.align		4
        /*0000*/ 	.byte	0x04, 0x37
        /*0002*/ 	.short	(.L_11 - .L_10)
.L_10:
        /*0004*/ 	.word	0x00000082


	//----- nvinfo : EIATTR_KPARAM_INFO
	.align		4
.L_11:
        /*0008*/ 	.byte	0x04, 0x17
        /*000a*/ 	.short	(.L_13 - .L_12)
.L_12:
        /*000c*/ 	.word	0x00000000
        /*0010*/ 	.short	0x0004
        /*0012*/ 	.short	0x0020
        /*0014*/ 	.byte	0x00, 0xf0, 0x11, 0x00


	//----- nvinfo : EIATTR_KPARAM_INFO
	.align		4
.L_13:
        /*0018*/ 	.byte	0x04, 0x17
        /*001a*/ 	.short	(.L_15 - .L_14)
.L_14:
        /*001c*/ 	.word	0x00000000
        /*0020*/ 	.short	0x0003
        /*0022*/ 	.short	0x0018
        /*0024*/ 	.byte	0x00, 0xf0, 0x21, 0x00


	//----- nvinfo : EIATTR_KPARAM_INFO
	.align		4
.L_15:
        /*0028*/ 	.byte	0x04, 0x17
        /*002a*/ 	.short	(.L_17 - .L_16)
.L_16:
        /*002c*/ 	.word	0x00000000
        /*0030*/ 	.short	0x0002
        /*0032*/ 	.short	0x0010
        /*0034*/ 	.byte	0x00, 0xf0, 0x11, 0x00


	//----- nvinfo : EIATTR_KPARAM_INFO
	.align		4
.L_17:
        /*0038*/ 	.byte	0x04, 0x17
        /*003a*/ 	.short	(.L_19 - .L_18)
.L_18:
        /*003c*/ 	.word	0x00000000
        /*0040*/ 	.short	0x0001
        /*0042*/ 	.short	0x0008
        /*0044*/ 	.byte	0x00, 0xf5, 0x21, 0x00


	//----- nvinfo : EIATTR_KPARAM_INFO
	.align		4
.L_19:
        /*0048*/ 	.byte	0x04, 0x17
        /*004a*/ 	.short	(.L_21 - .L_20)
.L_20:
        /*004c*/ 	.word	0x00000000
        /*0050*/ 	.short	0x0000
        /*0052*/ 	.short	0x0000
        /*0054*/ 	.byte	0x00, 0xf5, 0x21, 0x00


	//----- nvinfo : EIATTR_SPARSE_MMA_MASK
	.align		4
.L_21:
        /*0058*/ 	.byte	0x03, 0x50
        /*005a*/ 	.short	0x0000


	//----- nvinfo : EIATTR_MAXREG_COUNT
	.align		4
        /*005c*/ 	.byte	0x03, 0x1b
        /*005e*/ 	.short	0x00ff


	//----- nvinfo : EIATTR_MERCURY_ISA_VERSION
	.align		4
        /*0060*/ 	.byte	0x03, 0x5f
        /*0062*/ 	.short	0x0101


	//----- nvinfo : EIATTR_VRC_CTA_INIT_COUNT
	.align		4
        /*0064*/ 	.byte	0x02, 0x4a
	.zero		1
	.zero		1


	//----- nvinfo : EIATTR_EXIT_INSTR_OFFSETS
	.align		4
        /*0068*/ 	.byte	0x04, 0x1c
        /*006a*/ 	.short	(.L_23 - .L_22)


	//   ....[0]....
.L_22:
        /*006c*/ 	.word	0x000000a0


	//   ....[1]....
        /*0070*/ 	.word	0x00001250


	//   ....[2]....
        /*0074*/ 	.word	0x00001b30


	//   ....[3]....
        /*0078*/ 	.word	0x00001f10


	//   ....[4]....
        /*007c*/ 	.word	0x00001f70


	//----- nvinfo : EIATTR_CRS_STACK_SIZE
	.align		4
.L_23:
        /*0080*/ 	.byte	0x04, 0x1e
        /*0082*/ 	.short	(.L_25 - .L_24)
.L_24:
        /*0084*/ 	.word	0x00000000


	//----- nvinfo : EIATTR_CBANK_PARAM_SIZE
	.align		4
.L_25:
        /*0088*/ 	.byte	0x03, 0x19
        /*008a*/ 	.short	0x0024


	//----- nvinfo : EIATTR_PARAM_CBANK
	.align		4
        /*008c*/ 	.byte	0x04, 0x0a
        /*008e*/ 	.short	(.L_27 - .L_26)
	.align		4
.L_26:
        /*0090*/ 	.word	index@(.nv.constant0._Z14sdh_gpu_kernelP8atomdescP10hist_entryidi)
        /*0094*/ 	.short	0x0380
        /*0096*/ 	.short	0x0024


	//----- nvinfo : EIATTR_SW_WAR
	.align		4
.L_27:
        /*0098*/ 	.byte	0x04, 0x36
        /*009a*/ 	.short	(.L_29 - .L_28)
.L_28:
        /*009c*/ 	.word	0x00000008
.L_29:


//--------------------- .nv.callgraph             --------------------------
	.section	.nv.callgraph,"",@"SHT_CUDA_CALLGRAPH"
	.align	4
	.sectionentsize	8
	.align		4
        /*0000*/ 	.word	0x00000000
	.align		4
        /*0004*/ 	.word	0xffffffff
	.align		4
        /*0008*/ 	.word	0x00000000
	.align		4
        /*000c*/ 	.word	0xfffffffe
	.align		4
        /*0010*/ 	.word	0x00000000
	.align		4
        /*0014*/ 	.word	0xfffffffd
	.align		4
        /*0018*/ 	.word	0x00000000
	.align		4
        /*001c*/ 	.word	0xfffffffc


//--------------------- .text._Z14sdh_gpu_kernelP8atomdescP10hist_entryidi --------------------------
	.section	.text._Z14sdh_gpu_kernelP8atomdescP10hist_entryidi,"ax",@progbits
	.align	128
        .global         _Z14sdh_gpu_kernelP8atomdescP10hist_entryidi
        .type           _Z14sdh_gpu_kernelP8atomdescP10hist_entryidi,@function
        .size           _Z14sdh_gpu_kernelP8atomdescP10hist_entryidi,(.L_x_57 - _Z14sdh_gpu_kernelP8atomdescP10hist_entryidi)
        .other          _Z14sdh_gpu_kernelP8atomdescP10hist_entryidi,@"STO_CUDA_ENTRY STV_DEFAULT"
_Z14sdh_gpu_kernelP8atomdescP10hist_entryidi:
.text._Z14sdh_gpu_kernelP8atomdescP10hist_entryidi:
[----:B------:R-:W-:Y:S01]  /*0000*/  LDC R1, c[0x0][0x37c] ;  /* 0x0000df00ff017b82 */ /* 0x000fe20000000800 */
[----:B------:R-:W0:Y:S07]  /*0010*/  S2R R11, SR_TID.X ;  /* 0x00000000000b7919 */ /* 0x000e2e0000002100 */
[----:B------:R-:W1:Y:S01]  /*0020*/  S2UR UR4, SR_CTAID.X ;  /* 0x00000000000479c3 */ /* 0x000e620000002500 */
[----:B------:R-:W1:Y:S07]  /*0030*/  LDCU UR5, c[0x0][0x360] ;  /* 0x00006c00ff0577ac */ /* 0x000e6e0008000800 */
[----:B------:R-:W2:Y:S01]  /*0040*/  LDC R3, c[0x0][0x390] ;  /* 0x0000e400ff037b82 */ /* 0x000ea20000000800 */
[----:B-1----:R-:W-:-:S06]  /*0050*/  UIMAD UR4, UR4, UR5, URZ ;  /* 0x00000005040472a4 */ /* 0x002fcc000f8e02ff */
[----:B0-----:R-:W-:-:S04]  /*0060*/  VIADD R28, R11, UR4 ;  /* 0x000000040b1c7c36 */ /* 0x001fc80008000000 */
[----:B------:R-:W-:-:S05]  /*0070*/  VIADD R10, R28, 0x1 ;  /* 0x000000011c0a7836 */ /* 0x000fca0000000000 */
[----:B------:R-:W-:-:S04]  /*0080*/  VIMNMX R0, PT, PT, R28, R10, !PT ;  /* 0x0000000a1c007248 */ /* 0x000fc80007fe0100 */
[----:B--2---:R-:W-:-:S13]  /*0090*/  ISETP.GE.AND P0, PT, R0, R3, PT ;  /* 0x000000030000720c */ /* 0x004fda0003f06270 */
[----:B------:R-:W-:Y:S05]  /*00a0*/  @P0 EXIT ;  /* 0x000000000000094d */ /* 0x000fea0003800000 */
[----:B------:R-:W0:Y:S01]  /*00b0*/  LDC.64 R12, c[0x0][0x380] ;  /* 0x0000e000ff0c7b82 */ /* 0x000e220000000a00 */
[----:B------:R-:W-:Y:S01]  /*00c0*/  IADD3 R0, PT, PT, -R28, -0x2, R3 ;  /* 0xfffffffe1c007810 */ /* 0x000fe20007ffe103 */
[----:B------:R-:W-:Y:S01]  /*00d0*/  ULOP3.LUT UR4, URZ, UR4, URZ, 0x33, !UPT ;  /* 0x00000004ff047292 */ /* 0x000fe2000f8e33ff */
[----:B------:R-:W-:Y:S01]  /*00e0*/  BSSY B1, `(.L_x_0) ;  /* 0x0000115000017945 */ /* 0x000fe20003800000 */
[----:B------:R-:W1:Y:S01]  /*00f0*/  LDCU.64 UR6, c[0x0][0x358] ;  /* 0x00006b00ff0677ac */ /* 0x000e620008000a00 */
[----:B------:R-:W-:-:S03]  /*0100*/  ISETP.GE.U32.AND P0, PT, R0, 0x3, PT ;  /* 0x000000030000780c */ /* 0x000fc60003f06070 */
[----:B------:R-:W2:Y:S01]  /*0110*/  LDC R27, c[0x0][0x39c] ;  /* 0x0000e700ff1b7b82 */ /* 0x000ea20000000800 */
[----:B------:R-:W-:Y:S01]  /*0120*/  IADD3 R11, PT, PT, -R11, UR4, R3 ;  /* 0x000000040b0b7c10 */ /* 0x000fe2000fffe103 */
[----:B------:R-:W3:Y:S03]  /*0130*/  LDCU UR5, c[0x0][0x398] ;  /* 0x00007300ff0577ac */ /* 0x000ee60008000800 */
[----:B------:R-:W-:Y:S01]  /*0140*/  LOP3.LUT R29, R11, 0x3, RZ, 0xc0, !PT ;  /* 0x000000030b1d7812 */ /* 0x000fe200078ec0ff */
[----:B------:R-:W4:Y:S01]  /*0150*/  LDCU UR8, c[0x0][0x39c] ;  /* 0x00007380ff0877ac */ /* 0x000f220008000800 */
[----:B------:R-:W0:Y:S02]  /*0160*/  LDCU UR9, c[0x0][0x3a0] ;  /* 0x00007400ff0977ac */ /* 0x000e240008000800 */
[----:B0-----:R-:W-:Y:S01]  /*0170*/  IMAD.WIDE R12, R28, 0x18, R12 ;  /* 0x000000181c0c7825 */ /* 0x001fe200078e020c */
[----:B-1-34-:R-:W-:Y:S06]  /*0180*/  @!P0 BRA `(.L_x_1) ;  /* 0x0000001000288947 */ /* 0x01afec0003800000 */
[----:B------:R-:W0:Y:S01]  /*0190*/  LDC.64 R14, c[0x0][0x380] ;  /* 0x0000e000ff0e7b82 */ /* 0x000e220000000a00 */
[----:B------:R-:W-:Y:S01]  /*01a0*/  LOP3.LUT R30, R11, 0xfffffffc, RZ, 0xc0, !PT ;  /* 0xfffffffc0b1e7812 */ /* 0x000fe200078ec0ff */
[----:B------:R-:W-:Y:S04]  /*01b0*/  BSSY B0, `(.L_x_2) ;  /* 0x0000106000007945 */ /* 0x000fe80003800000 */
[----:B------:R-:W-:Y:S01]  /*01c0*/  IMAD.MOV R30, RZ, RZ, -R30 ;  /* 0x000000ffff1e7224 */ /* 0x000fe200078e0a1e */
[----:B0-----:R-:W-:-:S05]  /*01d0*/  IADD3 R14, P0, PT, R14, 0x30, RZ ;  /* 0x000000300e0e7810 */ /* 0x001fca0007f1e0ff */
[----:B------:R-:W-:-:S08]  /*01e0*/  IMAD.X R15, RZ, RZ, R15, P0 ;  /* 0x000000ffff0f7224 */ /* 0x000fd000000e060f */
.L_x_27:
[----:B------:R-:W-:Y:S01]  /*01f0*/  IMAD.WIDE R16, R10, 0x18, R14 ;  /* 0x000000180a107825 */ /* 0x000fe200078e020e */
[----:B------:R-:W3:Y:S04]  /*0200*/  LDG.E.64 R18, desc[UR6][R12.64+0x8] ;  /* 0x000008060c127981 */ /* 0x000ee8000c1e1b00 */
[----:B------:R-:W3:Y:S04]  /*0210*/  LDG.E.64 R4, desc[UR6][R16.64+-0x28] ;  /* 0xffffd80610047981 */ /* 0x000ee8000c1e1b00 */
[----:B------:R-:W4:Y:S04]  /*0220*/  LDG.E.64 R20, desc[UR6][R12.64] ;  /* 0x000000060c147981 */ /* 0x000f28000c1e1b00 */
[----:B0-----:R-:W4:Y:S04]  /*0230*/  LDG.E.64 R2, desc[UR6][R16.64+-0x30] ;  /* 0xffffd00610027981 */ /* 0x001f28000c1e1b00 */
[----:B------:R-:W5:Y:S04]  /*0240*/  LDG.E.64 R22, desc[UR6][R12.64+0x10] ;  /* 0x000010060c167981 */ /* 0x000f68000c1e1b00 */
[----:B------:R-:W5:Y:S01]  /*0250*/  LDG.E.64 R6, desc[UR6][R16.64+-0x20] ;  /* 0xffffe00610067981 */ /* 0x000f62000c1e1b00 */
[----:B------:R-:W-:Y:S01]  /*0260*/  MOV R32, 0x0 ;  /* 0x0000000000207802 */ /* 0x000fe20000000f00 */
[----:B------:R-:W-:Y:S01]  /*0270*/  IMAD.MOV.U32 R33, RZ, RZ, 0x3fd80000 ;  /* 0x3fd80000ff217424 */ /* 0x000fe200078e00ff */
[----:B------:R-:W-:Y:S05]  /*0280*/  YIELD ;  /* 0x0000000000007946 */ /* 0x000fea0003800000 */
[----:B------:R-:W-:Y:S01]  /*0290*/  VIADD R30, R30, 0x4 ;  /* 0x000000041e1e7836 */ /* 0x000fe20000000000 */
[----:B------:R-:W-:Y:S04]  /*02a0*/  BSSY.RECONVERGENT B2, `(.L_x_3) ;  /* 0x000001a000027945 */ /* 0x000fe80003800200 */
[----:B------:R-:W-:Y:S01]  /*02b0*/  ISETP.NE.AND P1, PT, R30, RZ, PT ;  /* 0x000000ff1e00720c */ /* 0x000fe20003f25270 */
[----:B---3--:R-:W-:-:S02]  /*02c0*/  DADD R4, R18, -R4 ;  /* 0x0000000012047229 */ /* 0x008fc40000000804 */
[----:B----4-:R-:W-:-:S06]  /*02d0*/  DADD R2, R20, -R2 ;  /* 0x0000000014027229 */ /* 0x010fcc0000000802 */
[----:B------:R-:W-:Y:S02]  /*02e0*/  DMUL R4, R4, R4 ;  /* 0x0000000404047228 */ /* 0x000fe40000000000 */
[----:B-----5:R-:W-:-:S06]  /*02f0*/  DADD R6, R22, -R6 ;  /* 0x0000000016067229 */ /* 0x020fcc0000000806 */
[----:B------:R-:W-:-:S08]  /*0300*/  DFMA R4, R2, R2, R4 ;  /* 0x000000020204722b */ /* 0x000fd00000000004 */
[----:B------:R-:W-:-:S06]  /*0310*/  DFMA R8, R6, R6, R4 ;  /* 0x000000060608722b */ /* 0x000fcc0000000004 */
[----:B-1----:R-:W0:Y:S04]  /*0320*/  MUFU.RSQ64H R25, R9 ;  /* 0x0000000900197308 */ /* 0x002e280000001c00 */
[----:B------:R-:W-:-:S05]  /*0330*/  VIADD R24, R9, 0xfcb00000 ;  /* 0xfcb0000009187836 */ /* 0x000fca0000000000 */
[----:B------:R-:W-:Y:S01]  /*0340*/  ISETP.GE.U32.AND P0, PT, R24, 0x7ca00000, PT ;  /* 0x7ca000001800780c */ /* 0x000fe20003f06070 */
[----:B0-----:R-:W-:-:S08]  /*0350*/  DMUL R2, R24, R24 ;  /* 0x0000001818027228 */ /* 0x001fd00000000000 */
[----:B------:R-:W-:-:S08]  /*0360*/  DFMA R2, R8, -R2, 1 ;  /* 0x3ff000000802742b */ /* 0x000fd00000000802 */
[----:B------:R-:W-:Y:S02]  /*0370*/  DFMA R32, R2, R32, 0.5 ;  /* 0x3fe000000220742b */ /* 0x000fe40000000020 */
[----:B------:R-:W-:-:S08]  /*0380*/  DMUL R2, R24, R2 ;  /* 0x0000000218027228 */ /* 0x000fd00000000000 */
[----:B------:R-:W-:-:S08]  /*0390*/  DFMA R32, R32, R2, R24 ;  /* 0x000000022020722b */ /* 0x000fd00000000018 */
[----:B------:R-:W-:Y:S02]  /*03a0*/  DMUL R4, R8, R32 ;  /* 0x0000002008047228 */ /* 0x000fe40000000000 */
[----:B------:R-:W-:Y:S02]  /*03b0*/  VIADD R3, R33, 0xfff00000 ;  /* 0xfff0000021037836 */ /* 0x000fe40000000000 */
[----:B------:R-:W-:-:S04]  /*03c0*/  IMAD.MOV.U32 R2, RZ, RZ, R32 ;  /* 0x000000ffff027224 */ /* 0x000fc800078e0020 */
[----:B------:R-:W-:-:S08]  /*03d0*/  DFMA R6, R4, -R4, R8 ;  /* 0x800000040406722b */ /* 0x000fd00000000008 */
[----:B------:R-:W-:Y:S01]  /*03e0*/  DFMA R34, R6, R2, R4 ;  /* 0x000000020622722b */ /* 0x000fe20000000004 */
[----:B------:R-:W-:Y:S10]  /*03f0*/  @!P0 BRA `(.L_x_4) ;  /* 0x0000000000108947 */ /* 0x000ff40003800000 */
[----:B------:R-:W-:Y:S01]  /*0400*/  IMAD.MOV.U32 R2, RZ, RZ, R32 ;  /* 0x000000ffff027224 */ /* 0x000fe200078e0020 */
[----:B------:R-:W-:Y:S02]  /*0410*/  MOV R0, R24 ;  /* 0x0000001800007202 */ /* 0x000fe40000000f00 */
[----:B------:R-:W-:-:S07]  /*0420*/  MOV R26, 0x440 ;  /* 0x00000440001a7802 */ /* 0x000fce0000000f00 */
[----:B--2---:R-:W-:Y:S05]  /*0430*/  CALL.REL.NOINC `($__internal_1_$__cuda_sm20_dsqrt_rn_f64_mediumpath_v1) ;  /* 0x00000020004c7944 */ /* 0x004fea0003c00000 */
.L_x_4:
[----:B------:R-:W-:Y:S05]  /*0440*/  BSYNC.RECONVERGENT B2 ;  /* 0x0000000000027941 */ /* 0x000fea0003800200 */
.L_x_3:
[----:B------:R-:W0:Y:S01]  /*0450*/  LDC.64 R2, c[0x0][0x398] ;  /* 0x0000e600ff027b82 */ /* 0x000e220000000a00 */
[----:B------:R-:W0:Y:S01]  /*0460*/  MUFU.RCP64H R5, UR8 ;  /* 0x0000000800057d08 */ /* 0x000e220008001800 */
[----:B------:R-:W-:Y:S01]  /*0470*/  IMAD.MOV.U32 R4, RZ, RZ, 0x1 ;  /* 0x00000001ff047424 */ /* 0x000fe200078e00ff */
[----:B------:R-:W-:Y:S01]  /*0480*/  FSETP.GEU.AND P2, PT, |R35|, 6.5827683646048100446e-37, PT ;  /* 0x036000002300780b */ /* 0x000fe20003f4e200 */
[----:B------:R-:W-:Y:S04]  /*0490*/  BSSY.RECONVERGENT B2, `(.L_x_5) ;  /* 0x000000e000027945 */ /* 0x000fe80003800200 */
[----:B0-----:R-:W-:-:S08]  /*04a0*/  DFMA R6, R4, -R2, 1 ;  /* 0x3ff000000406742b */ /* 0x001fd00000000802 */
[----:B------:R-:W-:-:S08]  /*04b0*/  DFMA R6, R6, R6, R6 ;  /* 0x000000060606722b */ /* 0x000fd00000000006 */
[----:B------:R-:W-:-:S08]  /*04c0*/  DFMA R6, R4, R6, R4 ;  /* 0x000000060406722b */ /* 0x000fd00000000004 */
[----:B------:R-:W-:-:S08]  /*04d0*/  DFMA R4, R6, -R2, 1 ;  /* 0x3ff000000604742b */ /* 0x000fd00000000802 */
[----:B------:R-:W-:-:S08]  /*04e0*/  DFMA R4, R6, R4, R6 ;  /* 0x000000040604722b */ /* 0x000fd00000000006 */
[----:B------:R-:W-:-:S08]  /*04f0*/  DMUL R6, R4, R34 ;  /* 0x0000002204067228 */ /* 0x000fd00000000000 */
[----:B------:R-:W-:-:S08]  /*0500*/  DFMA R2, R6, -R2, R34 ;  /* 0x800000020602722b */ /* 0x000fd00000000022 */
[----:B------:R-:W-:-:S10]  /*0510*/  DFMA R2, R4, R2, R6 ;  /* 0x000000020402722b */ /* 0x000fd40000000006 */
[----:B------:R-:W-:-:S05]  /*0520*/  FFMA R0, RZ, UR8, R3 ;  /* 0x00000008ff007c23 */ /* 0x000fca0008000003 */
[----:B------:R-:W-:-:S13]  /*0530*/  FSETP.GT.AND P0, PT, |R0|, 1.469367938527859385e-39, PT ;  /* 0x001000000000780b */ /* 0x000fda0003f04200 */
[----:B------:R-:W-:Y:S05]  /*0540*/  @P0 BRA P2, `(.L_x_6) ;  /* 0x0000000000080947 */ /* 0x000fea0001000000 */
[----:B------:R-:W-:-:S07]  /*0550*/  MOV R6, 0x570 ;  /* 0x0000057000067802 */ /* 0x000fce0000000f00 */
[----:B--2---:R-:W-:Y:S05]  /*0560*/  CALL.REL.NOINC `($__internal_0_$__cuda_sm20_div_rn_f64_full) ;  /* 0x0000001800847944 */ /* 0x004fea0003c00000 */
.L_x_6:
[----:B------:R-:W-:Y:S05]  /*0570*/  BSYNC.RECONVERGENT B2 ;  /* 0x0000000000027941 */ /* 0x000fea0003800200 */
.L_x_5:
[----:B------:R-:W0:Y:S01]  /*0580*/  F2I.F64.TRUNC R7, R2 ;  /* 0x0000000200077311 */ /* 0x000e22000030d100 */
[----:B------:R-:W-:Y:S01]  /*0590*/  BSSY.RECONVERGENT B2, `(.L_x_7) ;  /* 0x000000b000027945 */ /* 0x000fe20003800200 */
[----:B0-----:R-:W-:-:S13]  /*05a0*/  ISETP.GE.AND P0, PT, R7, UR9, PT ;  /* 0x0000000907007c0c */ /* 0x001fda000bf06270 */
[----:B------:R-:W-:Y:S05]  /*05b0*/  @P0 BRA `(.L_x_8) ;  /* 0x0000000000200947 */ /* 0x000fea0003800000 */
[----:B------:R-:W0:Y:S01]  /*05c0*/  LDC.64 R2, c[0x0][0x388] ;  /* 0x0000e200ff027b82 */ /* 0x000e220000000a00 */
[----:B------:R-:W-:Y:S02]  /*05d0*/  IMAD.MOV.U32 R4, RZ, RZ, 0x1 ;  /* 0x00000001ff047424 */ /* 0x000fe400078e00ff */
[----:B------:R-:W-:Y:S02]  /*05e0*/  IMAD.MOV.U32 R5, RZ, RZ, 0x0 ;  /* 0x00000000ff057424 */ /* 0x000fe400078e00ff */
[----:B0-----:R-:W-:-:S05]  /*05f0*/  IMAD.WIDE R2, R7, 0x8, R2 ;  /* 0x0000000807027825 */ /* 0x001fca00078e0202 */
[----:B------:R0:W-:Y:S04]  /*0600*/  REDG.E.ADD.64.STRONG.GPU desc[UR6][R2.64], R4 ;  /* 0x000000040200798e */ /* 0x0001e8000c12e506 */
[----:B------:R0:W5:Y:S04]  /*0610*/  LDG.E.64 R20, desc[UR6][R12.64] ;  /* 0x000000060c147981 */ /* 0x000168000c1e1b00 */
[----:B------:R0:W5:Y:S04]  /*0620*/  LDG.E.64 R18, desc[UR6][R12.64+0x8] ;  /* 0x000008060c127981 */ /* 0x000168000c1e1b00 */
[----:B------:R0:W5:Y:S02]  /*0630*/  LDG.E.64 R22, desc[UR6][R12.64+0x10] ;  /* 0x000010060c167981 */ /* 0x000164000c1e1b00 */
.L_x_8:
[----:B------:R-:W-:Y:S05]  /*0640*/  BSYNC.RECONVERGENT B2 ;  /* 0x0000000000027941 */ /* 0x000fea0003800200 */
.L_x_7:
[----:B0-----:R-:W3:Y:S04]  /*0650*/  LDG.E.64 R4, desc[UR6][R16.64+-0x10] ;  /* 0xfffff00610047981 */ /* 0x001ee8000c1e1b00 */
[----:B------:R-:W4:Y:S04]  /*0660*/  LDG.E.64 R2, desc[UR6][R16.64+-0x18] ;  /* 0xffffe80610027981 */ /* 0x000f28000c1e1b00 */
[----:B------:R-:W2:Y:S01]  /*0670*/  LDG.E.64 R6, desc[UR6][R16.64+-0x8] ;  /* 0xfffff80610067981 */ /* 0x000ea2000c1e1b00 */
[----:B------:R-:W-:Y:S01]  /*0680*/  IMAD.MOV.U32 R32, RZ, RZ, 0x0 ;  /* 0x00000000ff207424 */ /* 0x000fe200078e00ff */
[----:B------:R-:W-:Y:S01]  /*0690*/  MOV R33, 0x3fd80000 ;  /* 0x3fd8000000217802 */ /* 0x000fe20000000f00 */
[----:B------:R-:W-:Y:S01]  /*06a0*/  BSSY.RECONVERGENT B2, `(.L_x_9) ;  /* 0x0000019000027945 */ /* 0x000fe20003800200 */
[----:B---3-5:R-:W-:-:S02]  /*06b0*/  DADD R4, R18, -R4 ;  /* 0x0000000012047229 */ /* 0x028fc40000000804 */
[----:B----4-:R-:W-:-:S06]  /*06c0*/  DADD R2, R20, -R2 ;  /* 0x0000000014027229 */ /* 0x010fcc0000000802 */
[----:B------:R-:W-:Y:S02]  /*06d0*/  DMUL R4, R4, R4 ;  /* 0x0000000404047228 */ /* 0x000fe40000000000 */
[----:B--2---:R-:W-:-:S06]  /*06e0*/  DADD R6, R22, -R6 ;  /* 0x0000000016067229 */ /* 0x004fcc0000000806 */
[----:B------:R-:W-:-:S08]  /*06f0*/  DFMA R4, R2, R2, R4 ;  /* 0x000000020204722b */ /* 0x000fd00000000004 */
[----:B------:R-:W-:-:S06]  /*0700*/  DFMA R8, R6, R6, R4 ;  /* 0x000000060608722b */ /* 0x000fcc0000000004 */
[----:B------:R-:W0:Y:S04]  /*0710*/  MUFU.RSQ64H R25, R9 ;  /* 0x0000000900197308 */ /* 0x000e280000001c00 */
        /* <DEDUP_REMOVED lines=14> */
[----:B------:R-:W-:Y:S01]  /*0800*/  MOV R26, 0x830 ;  /* 0x00000830001a7802 */ /* 0x000fe20000000f00 */
[----:B------:R-:W-:-:S07]  /*0810*/  IMAD.MOV.U32 R0, RZ, RZ, R24 ;  /* 0x000000ffff007224 */ /* 0x000fce00078e0018 */
[----:B------:R-:W-:Y:S05]  /*0820*/  CALL.REL.NOINC `($__internal_1_$__cuda_sm20_dsqrt_rn_f64_mediumpath_v1) ;  /* 0x0000001c00507944 */ /* 0x000fea0003c00000 */
.L_x_10:
[----:B------:R-:W-:Y:S05]  /*0830*/  BSYNC.RECONVERGENT B2 ;  /* 0x0000000000027941 */ /* 0x000fea0003800200 */
.L_x_9:
        /* <DEDUP_REMOVED lines=17> */
[----:B------:R-:W-:Y:S05]  /*0950*/  CALL.REL.NOINC `($__internal_0_$__cuda_sm20_div_rn_f64_full) ;  /* 0x0000001400887944 */ /* 0x000fea0003c00000 */
.L_x_12:
[----:B------:R-:W-:Y:S05]  /*0960*/  BSYNC.RECONVERGENT B2 ;  /* 0x0000000000027941 */ /* 0x000fea0003800200 */
.L_x_11:
[----:B------:R-:W0:Y:S01]  /*0970*/  F2I.F64.TRUNC R7, R2 ;  /* 0x0000000200077311 */ /* 0x000e22000030d100 */
[----:B------:R-:W-:Y:S01]  /*0980*/  BSSY.RECONVERGENT B2, `(.L_x_13) ;  /* 0x000000b000027945 */ /* 0x000fe20003800200 */
[----:B0-----:R-:W-:-:S13]  /*0990*/  ISETP.GE.AND P0, PT, R7, UR9, PT ;  /* 0x0000000907007c0c */ /* 0x001fda000bf06270 */
[----:B------:R-:W-:Y:S05]  /*09a0*/  @P0 BRA `(.L_x_14) ;  /* 0x0000000000200947 */ /* 0x000fea0003800000 */
[----:B------:R-:W0:Y:S01]  /*09b0*/  LDC.64 R2, c[0x0][0x388] ;  /* 0x0000e200ff027b82 */ /* 0x000e220000000a00 */
[----:B------:R-:W-:Y:S01]  /*09c0*/  MOV R4, 0x1 ;  /* 0x0000000100047802 */ /* 0x000fe20000000f00 */
[----:B------:R-:W-:Y:S02]  /*09d0*/  IMAD.MOV.U32 R5, RZ, RZ, 0x0 ;  /* 0x00000000ff057424 */ /* 0x000fe400078e00ff */
[----:B0-----:R-:W-:-:S05]  /*09e0*/  IMAD.WIDE R2, R7, 0x8, R2 ;  /* 0x0000000807027825 */ /* 0x001fca00078e0202 */
[----:B------:R0:W-:Y:S04]  /*09f0*/  REDG.E.ADD.64.STRONG.GPU desc[UR6][R2.64], R4 ;  /* 0x000000040200798e */ /* 0x0001e8000c12e506 */
[----:B------:R0:W5:Y:S04]  /*0a00*/  LDG.E.64 R20, desc[UR6][R12.64] ;  /* 0x000000060c147981 */ /* 0x000168000c1e1b00 */
[----:B------:R0:W5:Y:S04]  /*0a10*/  LDG.E.64 R18, desc[UR6][R12.64+0x8] ;  /* 0x000008060c127981 */ /* 0x000168000c1e1b00 */
[----:B------:R0:W5:Y:S02]  /*0a20*/  LDG.E.64 R22, desc[UR6][R12.64+0x10] ;  /* 0x000010060c167981 */ /* 0x000164000c1e1b00 */
.L_x_14:
[----:B------:R-:W-:Y:S05]  /*0a30*/  BSYNC.RECONVERGENT B2 ;  /* 0x0000000000027941 */ /* 0x000fea0003800200 */
.L_x_13:
[----:B0-----:R-:W2:Y:S04]  /*0a40*/  LDG.E.64 R4, desc[UR6][R16.64+0x8] ;  /* 0x0000080610047981 */ /* 0x001ea8000c1e1b00 */
[----:B------:R-:W3:Y:S04]  /*0a50*/  LDG.E.64 R2, desc[UR6][R16.64] ;  /* 0x0000000610027981 */ /* 0x000ee8000c1e1b00 */
[----:B------:R-:W4:Y:S01]  /*0a60*/  LDG.E.64 R6, desc[UR6][R16.64+0x10] ;  /* 0x0000100610067981 */ /* 0x000f22000c1e1b00 */
[----:B------:R-:W-:Y:S01]  /*0a70*/  IMAD.MOV.U32 R32, RZ, RZ, 0x0 ;  /* 0x00000000ff207424 */ /* 0x000fe200078e00ff */
[----:B------:R-:W-:Y:S01]  /*0a80*/  BSSY.RECONVERGENT B2, `(.L_x_15) ;  /* 0x000001a000027945 */ /* 0x000fe20003800200 */
[----:B------:R-:W-:Y:S01]  /*0a90*/  IMAD.MOV.U32 R33, RZ, RZ, 0x3fd80000 ;  /* 0x3fd80000ff217424 */ /* 0x000fe200078e00ff */
[----:B--2--5:R-:W-:-:S02]  /*0aa0*/  DADD R4, R18, -R4 ;  /* 0x0000000012047229 */ /* 0x024fc40000000804 */
[----:B---3--:R-:W-:-:S06]  /*0ab0*/  DADD R2, R20, -R2 ;  /* 0x0000000014027229 */ /* 0x008fcc0000000802 */
[----:B------:R-:W-:Y:S02]  /*0ac0*/  DMUL R4, R4, R4 ;  /* 0x0000000404047228 */ /* 0x000fe40000000000 */
[----:B----4-:R-:W-:-:S06]  /*0ad0*/  DADD R6, R22, -R6 ;  /* 0x0000000016067229 */ /* 0x010fcc0000000806 */
        /* <DEDUP_REMOVED lines=11> */
[----:B------:R-:W-:Y:S01]  /*0b90*/  VIADD R3, R33, 0xfff00000 ;  /* 0xfff0000021037836 */ /* 0x000fe20000000000 */
[----:B------:R-:W-:-:S05]  /*0ba0*/  MOV R2, R32 ;  /* 0x0000002000027202 */ /* 0x000fca0000000f00 */
[----:B------:R-:W-:-:S08]  /*0bb0*/  DFMA R6, R4, -R4, R8 ;  /* 0x800000040406722b */ /* 0x000fd00000000008 */
[----:B------:R-:W-:Y:S01]  /*0bc0*/  DFMA R34, R6, R2, R4 ;  /* 0x000000020622722b */ /* 0x000fe20000000004 */
[----:B------:R-:W-:Y:S10]  /*0bd0*/  @!P0 BRA `(.L_x_16) ;  /* 0x0000000000108947 */ /* 0x000ff40003800000 */
[----:B------:R-:W-:Y:S01]  /*0be0*/  IMAD.MOV.U32 R2, RZ, RZ, R32 ;  /* 0x000000ffff027224 */ /* 0x000fe200078e0020 */
[----:B------:R-:W-:Y:S01]  /*0bf0*/  MOV R26, 0xc20 ;  /* 0x00000c20001a7802 */ /* 0x000fe20000000f00 */
[----:B------:R-:W-:-:S07]  /*0c00*/  IMAD.MOV.U32 R0, RZ, RZ, R24 ;  /* 0x000000ffff007224 */ /* 0x000fce00078e0018 */
[----:B------:R-:W-:Y:S05]  /*0c10*/  CALL.REL.NOINC `($__internal_1_$__cuda_sm20_dsqrt_rn_f64_mediumpath_v1) ;  /* 0x0000001800547944 */ /* 0x000fea0003c00000 */
.L_x_16:
[----:B------:R-:W-:Y:S05]  /*0c20*/  BSYNC.RECONVERGENT B2 ;  /* 0x0000000000027941 */ /* 0x000fea0003800200 */
.L_x_15:
        /* <DEDUP_REMOVED lines=18> */
.L_x_18:
[----:B------:R-:W-:Y:S05]  /*0d50*/  BSYNC.RECONVERGENT B2 ;  /* 0x0000000000027941 */ /* 0x000fea0003800200 */
.L_x_17:
[----:B------:R-:W0:Y:S01]  /*0d60*/  F2I.F64.TRUNC R3, R2 ;  /* 0x0000000200037311 */ /* 0x000e22000030d100 */
[----:B------:R-:W1:Y:S01]  /*0d70*/  LDC.64 R24, c[0x0][0x388] ;  /* 0x0000e200ff187b82 */ /* 0x000e620000000a00 */
[----:B------:R-:W-:Y:S01]  /*0d80*/  BSSY.RECONVERGENT B2, `(.L_x_19) ;  /* 0x000000a000027945 */ /* 0x000fe20003800200 */
[----:B0-----:R-:W-:-:S13]  /*0d90*/  ISETP.GE.AND P0, PT, R3, UR9, PT ;  /* 0x0000000903007c0c */ /* 0x001fda000bf06270 */
[----:B------:R-:W-:Y:S05]  /*0da0*/  @P0 BRA `(.L_x_20) ;  /* 0x00000000001c0947 */ /* 0x000fea0003800000 */
[----:B-1----:R-:W-:-:S04]  /*0db0*/  IMAD.WIDE R2, R3, 0x8, R24 ;  /* 0x0000000803027825 */ /* 0x002fc800078e0218 */
[----:B------:R-:W-:Y:S02]  /*0dc0*/  IMAD.MOV.U32 R4, RZ, RZ, 0x1 ;  /* 0x00000001ff047424 */ /* 0x000fe400078e00ff */
[----:B------:R-:W-:-:S05]  /*0dd0*/  IMAD.MOV.U32 R5, RZ, RZ, 0x0 ;  /* 0x00000000ff057424 */ /* 0x000fca00078e00ff */
[----:B------:R0:W-:Y:S04]  /*0de0*/  REDG.E.ADD.64.STRONG.GPU desc[UR6][R2.64], R4 ;  /* 0x000000040200798e */ /* 0x0001e8000c12e506 */
[----:B------:R0:W5:Y:S04]  /*0df0*/  LDG.E.64 R20, desc[UR6][R12.64] ;  /* 0x000000060c147981 */ /* 0x000168000c1e1b00 */
[----:B------:R0:W5:Y:S04]  /*0e00*/  LDG.E.64 R18, desc[UR6][R12.64+0x8] ;  /* 0x000008060c127981 */ /* 0x000168000c1e1b00 */
[----:B------:R0:W5:Y:S02]  /*0e10*/  LDG.E.64 R22, desc[UR6][R12.64+0x10] ;  /* 0x000010060c167981 */ /* 0x000164000c1e1b00 */
.L_x_20:
[----:B------:R-:W-:Y:S05]  /*0e20*/  BSYNC.RECONVERGENT B2 ;  /* 0x0000000000027941 */ /* 0x000fea0003800200 */
.L_x_19:
[----:B0-----:R-:W2:Y:S04]  /*0e30*/  LDG.E.64 R4, desc[UR6][R16.64+0x20] ;  /* 0x0000200610047981 */ /* 0x001ea8000c1e1b00 */
[----:B------:R-:W3:Y:S04]  /*0e40*/  LDG.E.64 R2, desc[UR6][R16.64+0x18] ;  /* 0x0000180610027981 */ /* 0x000ee8000c1e1b00 */
[----:B------:R-:W4:Y:S01]  /*0e50*/  LDG.E.64 R6, desc[UR6][R16.64+0x28] ;  /* 0x0000280610067981 */ /* 0x000f22000c1e1b00 */
[----:B------:R-:W-:Y:S01]  /*0e60*/  BSSY.RECONVERGENT B2, `(.L_x_21) ;  /* 0x000001b000027945 */ /* 0x000fe20003800200 */
[----:B--2--5:R-:W-:-:S02]  /*0e70*/  DADD R4, -R4, R18 ;  /* 0x0000000004047229 */ /* 0x024fc40000000112 */
[----:B---3--:R-:W-:-:S06]  /*0e80*/  DADD R2, -R2, R20 ;  /* 0x0000000002027229 */ /* 0x008fcc0000000114 */
[----:B------:R-:W-:Y:S02]  /*0e90*/  DMUL R4, R4, R4 ;  /* 0x0000000404047228 */ /* 0x000fe40000000000 */
[----:B----4-:R-:W-:-:S06]  /*0ea0*/  DADD R6, -R6, R22 ;  /* 0x0000000006067229 */ /* 0x010fcc0000000116 */
[----:B------:R-:W-:-:S08]  /*0eb0*/  DFMA R4, R2, R2, R4 ;  /* 0x000000020204722b */ /* 0x000fd00000000004 */
[----:B------:R-:W-:Y:S01]  /*0ec0*/  DFMA R8, R6, R6, R4 ;  /* 0x000000060608722b */ /* 0x000fe20000000004 */
[----:B------:R-:W-:Y:S02]  /*0ed0*/  IMAD.MOV.U32 R4, RZ, RZ, 0x0 ;  /* 0x00000000ff047424 */ /* 0x000fe400078e00ff */
[----:B------:R-:W-:-:S03]  /*0ee0*/  IMAD.MOV.U32 R5, RZ, RZ, 0x3fd80000 ;  /* 0x3fd80000ff057424 */ /* 0x000fc600078e00ff */
[----:B------:R-:W0:Y:S04]  /*0ef0*/  MUFU.RSQ64H R19, R9 ;  /* 0x0000000900137308 */ /* 0x000e280000001c00 */
[----:B------:R-:W-:-:S04]  /*0f00*/  IADD3 R18, PT, PT, R9, -0x3500000, RZ ;  /* 0xfcb0000009127810 */ /* 0x000fc80007ffe0ff */
[----:B------:R-:W-:Y:S02]  /*0f10*/  ISETP.GE.U32.AND P0, PT, R18, 0x7ca00000, PT ;  /* 0x7ca000001200780c */ /* 0x000fe40003f06070 */
        /* <DEDUP_REMOVED lines=14> */
[----:B-1----:R-:W-:Y:S05]  /*1000*/  CALL.REL.NOINC `($__internal_1_$__cuda_sm20_dsqrt_rn_f64_mediumpath_v1) ;  /* 0x0000001400587944 */ /* 0x002fea0003c00000 */
.L_x_22:
[----:B------:R-:W-:Y:S05]  /*1010*/  BSYNC.RECONVERGENT B2 ;  /* 0x0000000000027941 */ /* 0x000fea0003800200 */
.L_x_21:
        /* <DEDUP_REMOVED lines=17> */
[----:B-1----:R-:W-:Y:S05]  /*1130*/  CALL.REL.NOINC `($__internal_0_$__cuda_sm20_div_rn_f64_full) ;  /* 0x0000000c00907944 */ /* 0x002fea0003c00000 */
.L_x_24:
[----:B------:R-:W-:Y:S05]  /*1140*/  BSYNC.RECONVERGENT B2 ;  /* 0x0000000000027941 */ /* 0x000fea0003800200 */
.L_x_23:
[----:B------:R-:W0:Y:S01]  /*1150*/  F2I.F64.TRUNC R3, R2 ;  /* 0x0000000200037311 */ /* 0x000e22000030d100 */
[----:B------:R-:W-:Y:S01]  /*1160*/  BSSY.RECONVERGENT B2, `(.L_x_25) ;  /* 0x0000007000027945 */ /* 0x000fe20003800200 */
[----:B0-----:R-:W-:-:S13]  /*1170*/  ISETP.GE.AND P0, PT, R3, UR9, PT ;  /* 0x0000000903007c0c */ /* 0x001fda000bf06270 */
[----:B------:R-:W-:Y:S05]  /*1180*/  @P0 BRA `(.L_x_26) ;  /* 0x0000000000100947 */ /* 0x000fea0003800000 */
[----:B-1----:R-:W-:-:S04]  /*1190*/  IMAD.WIDE R24, R3, 0x8, R24 ;  /* 0x0000000803187825 */ /* 0x002fc800078e0218 */
[----:B------:R-:W-:Y:S02]  /*11a0*/  IMAD.MOV.U32 R2, RZ, RZ, 0x1 ;  /* 0x00000001ff027424 */ /* 0x000fe400078e00ff */
[----:B------:R-:W-:-:S05]  /*11b0*/  IMAD.MOV.U32 R3, RZ, RZ, 0x0 ;  /* 0x00000000ff037424 */ /* 0x000fca00078e00ff */
[----:B------:R0:W-:Y:S02]  /*11c0*/  REDG.E.ADD.64.STRONG.GPU desc[UR6][R24.64], R2 ;  /* 0x000000021800798e */ /* 0x0001e4000c12e506 */
.L_x_26:
[----:B------:R-:W-:Y:S05]  /*11d0*/  BSYNC.RECONVERGENT B2 ;  /* 0x0000000000027941 */ /* 0x000fea0003800200 */
.L_x_25:
[----:B------:R-:W-:Y:S02]  /*11e0*/  VIADD R10, R10, 0x4 ;  /* 0x000000040a0a7836 */ /* 0x000fe40000000000 */
[----:B------:R-:W-:Y:S01]  /*11f0*/  VIADD R28, R28, 0x4 ;  /* 0x000000041c1c7836 */ /* 0x000fe20000000000 */
[----:B------:R-:W-:Y:S06]  /*1200*/  @P1 BRA `(.L_x_27) ;  /* 0xffffffec00f81947 */ /* 0x000fec000383ffff */
[----:B------:R-:W-:Y:S05]  /*1210*/  BSYNC B0 ;  /* 0x0000000000007941 */ /* 0x000fea0003800000 */
.L_x_2:
[----:B------:R-:W-:-:S07]  /*1220*/  IADD3 R10, PT, PT, R28, 0x1, RZ ;  /* 0x000000011c0a7810 */ /* 0x000fce0007ffe0ff */
.L_x_1:
[----:B------:R-:W-:Y:S05]  /*1230*/  BSYNC B1 ;  /* 0x0000000000017941 */ /* 0x000fea0003800000 */
.L_x_0:
[----:B------:R-:W-:-:S13]  /*1240*/  ISETP.NE.AND P0, PT, R29, RZ, PT ;  /* 0x000000ff1d00720c */ /* 0x000fda0003f05270 */
[----:B------:R-:W-:Y:S05]  /*1250*/  @!P0 EXIT ;  /* 0x000000000000894d */ /* 0x000fea0003800000 */
[----:B------:R-:W-:Y:S01]  /*1260*/  ISETP.NE.AND P0, PT, R29, 0x1, PT ;  /* 0x000000011d00780c */ /* 0x000fe20003f05270 */
[----:B------:R-:W-:-:S12]  /*1270*/  BSSY.RECONVERGENT B0, `(.L_x_28) ;  /* 0x0000089000007945 */ /* 0x000fd80003800200 */
[----:B------:R-:W-:Y:S05]  /*1280*/  @!P0 BRA `(.L_x_29) ;  /* 0x00000008001c8947 */ /* 0x000fea0003800000 */
[----:B------:R-:W3:Y:S01]  /*1290*/  LDC.64 R20, c[0x0][0x380] ;  /* 0x0000e000ff147b82 */ /* 0x000ee20000000a00 */
[----:B------:R-:W4:Y:S04]  /*12a0*/  LDG.E.64 R18, desc[UR6][R12.64+0x8] ;  /* 0x000008060c127981 */ /* 0x000f28000c1e1b00 */
[----:B------:R-:W5:Y:S04]  /*12b0*/  LDG.E.64 R16, desc[UR6][R12.64] ;  /* 0x000000060c107981 */ /* 0x000f68000c1e1b00 */
[----:B------:R-:W2:Y:S01]  /*12c0*/  LDG.E.64 R14, desc[UR6][R12.64+0x10] ;  /* 0x000010060c0e7981 */ /* 0x000ea2000c1e1b00 */
[----:B---3--:R-:W-:-:S05]  /*12d0*/  IMAD.WIDE R20, R10, 0x18, R20 ;  /* 0x000000180a147825 */ /* 0x008fca00078e0214 */
[----:B------:R-:W4:Y:S04]  /*12e0*/  LDG.E.64 R4, desc[UR6][R20.64+0x8] ;  /* 0x0000080614047981 */ /* 0x000f28000c1e1b00 */
[----:B0-----:R-:W5:Y:S04]  /*12f0*/  LDG.E.64 R2, desc[UR6][R20.64] ;  /* 0x0000000614027981 */ /* 0x001f68000c1e1b00 */
[----:B------:R-:W2:Y:S01]  /*1300*/  LDG.E.64 R6, desc[UR6][R20.64+0x10] ;  /* 0x0000100614067981 */ /* 0x000ea2000c1e1b00 */
[----:B------:R-:W-:Y:S01]  /*1310*/  BSSY.RECONVERGENT B1, `(.L_x_30) ;  /* 0x000001b000017945 */ /* 0x000fe20003800200 */
[----:B----4-:R-:W-:-:S02]  /*1320*/  DADD R4, R18, -R4 ;  /* 0x0000000012047229 */ /* 0x010fc40000000804 */
[----:B-----5:R-:W-:-:S06]  /*1330*/  DADD R2, R16, -R2 ;  /* 0x0000000010027229 */ /* 0x020fcc0000000802 */
[----:B------:R-:W-:Y:S02]  /*1340*/  DMUL R4, R4, R4 ;  /* 0x0000000404047228 */ /* 0x000fe40000000000 */
[----:B--2---:R-:W-:-:S06]  /*1350*/  DADD R6, R14, -R6 ;  /* 0x000000000e067229 */ /* 0x004fcc0000000806 */
[----:B------:R-:W-:-:S08]  /*1360*/  DFMA R4, R2, R2, R4 ;  /* 0x000000020204722b */ /* 0x000fd00000000004 */
[----:B------:R-:W-:-:S06]  /*1370*/  DFMA R8, R6, R6, R4 ;  /* 0x000000060608722b */ /* 0x000fcc0000000004 */
[----:B------:R-:W0:Y:S04]  /*1380*/  MUFU.RSQ64H R23, R9 ;  /* 0x0000000900177308 */ /* 0x000e280000001c00 */
[----:B------:R-:W-:Y:S02]  /*1390*/  VIADD R22, R9, 0xfcb00000 ;  /* 0xfcb0000009167836 */ /* 0x000fe40000000000 */
[----:B------:R-:W-:-:S04]  /*13a0*/  IMAD.MOV.U32 R4, RZ, RZ, 0x0 ;  /* 0x00000000ff047424 */ /* 0x000fc800078e00ff */
[----:B0-----:R-:W-:Y:S01]  /*13b0*/  DMUL R2, R22, R22 ;  /* 0x0000001616027228 */ /* 0x001fe20000000000 */
[----:B------:R-:W-:-:S07]  /*13c0*/  IMAD.MOV.U32 R5, RZ, RZ, 0x3fd80000 ;  /* 0x3fd80000ff057424 */ /* 0x000fce00078e00ff */
[----:B------:R-:W-:-:S08]  /*13d0*/  DFMA R2, R8, -R2, 1 ;  /* 0x3ff000000802742b */ /* 0x000fd00000000802 */
[----:B------:R-:W-:Y:S02]  /*13e0*/  DFMA R4, R2, R4, 0.5 ;  /* 0x3fe000000204742b */ /* 0x000fe40000000004 */
[----:B------:R-:W-:-:S08]  /*13f0*/  DMUL R2, R22, R2 ;  /* 0x0000000216027228 */ /* 0x000fd00000000000 */
[----:B-1----:R-:W-:Y:S01]  /*1400*/  DFMA R24, R4, R2, R22 ;  /* 0x000000020418722b */ /* 0x002fe20000000016 */
[----:B------:R-:W-:-:S07]  /*1410*/  ISETP.GE.U32.AND P0, PT, R22, 0x7ca00000, PT ;  /* 0x7ca000001600780c */ /* 0x000fce0003f06070 */
[----:B------:R-:W-:Y:S02]  /*1420*/  DMUL R4, R8, R24 ;  /* 0x0000001808047228 */ /* 0x000fe40000000000 */
[----:B------:R-:W-:Y:S02]  /*1430*/  VIADD R3, R25, 0xfff00000 ;  /* 0xfff0000019037836 */ /* 0x000fe40000000000 */
[----:B------:R-:W-:-:S04]  /*1440*/  IMAD.MOV.U32 R2, RZ, RZ, R24 ;  /* 0x000000ffff027224 */ /* 0x000fc800078e0018 */
[----:B------:R-:W-:-:S08]  /*1450*/  DFMA R6, R4, -R4, R8 ;  /* 0x800000040406722b */ /* 0x000fd00000000008 */
[----:B------:R-:W-:Y:S01]  /*1460*/  DFMA R34, R6, R2, R4 ;  /* 0x000000020622722b */ /* 0x000fe20000000004 */
[----:B------:R-:W-:Y:S10]  /*1470*/  @!P0 BRA `(.L_x_31) ;  /* 0x0000000000108947 */ /* 0x000ff40003800000 */
[----:B------:R-:W-:Y:S01]  /*1480*/  MOV R2, R24 ;  /* 0x0000001800027202 */ /* 0x000fe20000000f00 */
[----:B------:R-:W-:Y:S01]  /*1490*/  IMAD.MOV.U32 R0, RZ, RZ, R22 ;  /* 0x000000ffff007224 */ /* 0x000fe200078e0016 */
[----:B------:R-:W-:-:S07]  /*14a0*/  MOV R26, 0x14c0 ;  /* 0x000014c0001a7802 */ /* 0x000fce0000000f00 */
[----:B------:R-:W-:Y:S05]  /*14b0*/  CALL.REL.NOINC `($__internal_1_$__cuda_sm20_dsqrt_rn_f64_mediumpath_v1) ;  /* 0x00000010002c7944 */ /* 0x000fea0003c00000 */
.L_x_31:
[----:B------:R-:W-:Y:S05]  /*14c0*/  BSYNC.RECONVERGENT B1 ;  /* 0x0000000000017941 */ /* 0x000fea0003800200 */
.L_x_30:
[----:B------:R-:W0:Y:S01]  /*14d0*/  LDCU UR4, c[0x0][0x39c] ;  /* 0x00007380ff0477ac */ /* 0x000e220008000800 */
[----:B------:R-:W1:Y:S01]  /*14e0*/  LDC.64 R4, c[0x0][0x398] ;  /* 0x0000e600ff047b82 */ /* 0x000e620000000a00 */
[----:B------:R-:W-:Y:S01]  /*14f0*/  IMAD.MOV.U32 R2, RZ, RZ, 0x1 ;  /* 0x00000001ff027424 */ /* 0x000fe200078e00ff */
[----:B------:R-:W-:Y:S01]  /*1500*/  FSETP.GEU.AND P1, PT, |R35|, 6.5827683646048100446e-37, PT ;  /* 0x036000002300780b */ /* 0x000fe20003f2e200 */
[----:B------:R-:W-:Y:S01]  /*1510*/  BSSY.RECONVERGENT B1, `(.L_x_32) ;  /* 0x000000f000017945 */ /* 0x000fe20003800200 */
[----:B0-----:R-:W1:Y:S03]  /*1520*/  MUFU.RCP64H R3, UR4 ;  /* 0x0000000400037d08 */ /* 0x001e660008001800 */
[----:B-1----:R-:W-:-:S08]  /*1530*/  DFMA R6, R2, -R4, 1 ;  /* 0x3ff000000206742b */ /* 0x002fd00000000804 */
        /* <DEDUP_REMOVED lines=12> */
.L_x_33:
[----:B------:R-:W-:Y:S05]  /*1600*/  BSYNC.RECONVERGENT B1 ;  /* 0x0000000000017941 */ /* 0x000fea0003800200 */
.L_x_32:
[----:B------:R-:W0:Y:S01]  /*1610*/  LDCU UR4, c[0x0][0x3a0] ;  /* 0x00007400ff0477ac */ /* 0x000e220008000800 */
        /* <DEDUP_REMOVED lines=12> */
.L_x_35:
[----:B------:R-:W-:Y:S05]  /*16e0*/  BSYNC.RECONVERGENT B1 ;  /* 0x0000000000017941 */ /* 0x000fea0003800200 */
.L_x_34:
        /* <DEDUP_REMOVED lines=10> */
[----:B------:R-:W-:Y:S01]  /*1790*/  MOV R4, 0x0 ;  /* 0x0000000000047802 */ /* 0x000fe20000000f00 */
[----:B------:R-:W-:-:S04]  /*17a0*/  IMAD.MOV.U32 R5, RZ, RZ, 0x3fd80000 ;  /* 0x3fd80000ff057424 */ /* 0x000fc800078e00ff */
        /* <DEDUP_REMOVED lines=15> */
[----:B------:R-:W-:Y:S01]  /*18a0*/  MOV R5, R17 ;  /* 0x0000001100057202 */ /* 0x000fe20000000f00 */
[----:B------:R-:W-:Y:S01]  /*18b0*/  IMAD.MOV.U32 R4, RZ, RZ, R16 ;  /* 0x000000ffff047224 */ /* 0x000fe200078e0010 */
[----:B------:R-:W-:Y:S01]  /*18c0*/  MOV R26, 0x18f0 ;  /* 0x000018f0001a7802 */ /* 0x000fe20000000f00 */
[----:B------:R-:W-:-:S07]  /*18d0*/  IMAD.MOV.U32 R0, RZ, RZ, R14 ;  /* 0x000000ffff007224 */ /* 0x000fce00078e000e */
[----:B------:R-:W-:Y:S05]  /*18e0*/  CALL.REL.NOINC `($__internal_1_$__cuda_sm20_dsqrt_rn_f64_mediumpath_v1) ;  /* 0x0000000c00207944 */ /* 0x000fea0003c00000 */
.L_x_37:
[----:B------:R-:W-:Y:S05]  /*18f0*/  BSYNC.RECONVERGENT B1 ;  /* 0x0000000000017941 */ /* 0x000fea0003800200 */
.L_x_36:
        /* <DEDUP_REMOVED lines=19> */
.L_x_39:
[----:B------:R-:W-:Y:S05]  /*1a30*/  BSYNC.RECONVERGENT B1 ;  /* 0x0000000000017941 */ /* 0x000fea0003800200 */
.L_x_38:
        /* <DEDUP_REMOVED lines=9> */
[----:B------:R0:W-:Y:S02]  /*1ad0*/  REDG.E.ADD.64.STRONG.GPU desc[UR6][R2.64], R4 ;  /* 0x000000040200798e */ /* 0x0001e4000c12e506 */
.L_x_41:
[----:B------:R-:W-:Y:S05]  /*1ae0*/  BSYNC.RECONVERGENT B1 ;  /* 0x0000000000017941 */ /* 0x000fea0003800200 */
.L_x_40:
[----:B------:R-:W-:-:S07]  /*1af0*/  VIADD R10, R10, 0x2 ;  /* 0x000000020a0a7836 */ /* 0x000fce0000000000 */
.L_x_29:
[----:B------:R-:W-:Y:S05]  /*1b00*/  BSYNC.RECONVERGENT B0 ;  /* 0x0000000000007941 */ /* 0x000fea0003800200 */
.L_x_28:
[----:B------:R-:W-:-:S04]  /*1b10*/  LOP3.LUT R11, R11, 0x1, RZ, 0xc0, !PT ;  /* 0x000000010b0b7812 */ /* 0x000fc800078ec0ff */
[----:B------:R-:W-:-:S13]  /*1b20*/  ISETP.NE.U32.AND P0, PT, R11, 0x1, PT ;  /* 0x000000010b00780c */ /* 0x000fda0003f05070 */
[----:B------:R-:W-:Y:S05]  /*1b30*/  @P0 EXIT ;  /* 0x000000000000094d */ /* 0x000fea0003800000 */
[----:B0-----:R-:W0:Y:S01]  /*1b40*/  LDC.64 R4, c[0x0][0x380] ;  /* 0x0000e000ff047b82 */ /* 0x001e220000000a00 */
[----:B------:R-:W3:Y:S04]  /*1b50*/  LDG.E.64 R8, desc[UR6][R12.64+0x8] ;  /* 0x000008060c087981 */ /* 0x000ee8000c1e1b00 */
[----:B------:R-:W4:Y:S04]  /*1b60*/  LDG.E.64 R2, desc[UR6][R12.64] ;  /* 0x000000060c027981 */ /* 0x000f28000c1e1b00 */
[----:B------:R-:W5:Y:S01]  /*1b70*/  LDG.E.64 R14, desc[UR6][R12.64+0x10] ;  /* 0x000010060c0e7981 */ /* 0x000f62000c1e1b00 */
[----:B0-----:R-:W-:-:S05]  /*1b80*/  IMAD.WIDE R4, R10, 0x18, R4 ;  /* 0x000000180a047825 */ /* 0x001fca00078e0204 */
[----:B------:R-:W3:Y:S04]  /*1b90*/  LDG.E.64 R10, desc[UR6][R4.64+0x8] ;  /* 0x00000806040a7981 */ /* 0x000ee8000c1e1b00 */
[----:B------:R-:W4:Y:S04]  /*1ba0*/  LDG.E.64 R6, desc[UR6][R4.64] ;  /* 0x0000000604067981 */ /* 0x000f28000c1e1b00 */
[----:B------:R0:W5:Y:S02]  /*1bb0*/  LDG.E.64 R16, desc[UR6][R4.64+0x10] ;  /* 0x0000100604107981 */ /* 0x000164000c1e1b00 */
[----:B0-----:R-:W-:-:S02]  /*1bc0*/  IMAD.MOV.U32 R4, RZ, RZ, 0x0 ;  /* 0x00000000ff047424 */ /* 0x001fc400078e00ff */
[----:B------:R-:W-:Y:S01]  /*1bd0*/  IMAD.MOV.U32 R5, RZ, RZ, 0x3fd80000 ;  /* 0x3fd80000ff057424 */ /* 0x000fe200078e00ff */
[----:B------:R-:W-:Y:S01]  /*1be0*/  BSSY.RECONVERGENT B0, `(.L_x_42) ;  /* 0x000001b000007945 */ /* 0x000fe20003800200 */
[----:B---3--:R-:W-:Y:S02]  /*1bf0*/  DADD R8, R8, -R10 ;  /* 0x0000000008087229 */ /* 0x008fe4000000080a */
[----:B----4-:R-:W-:-:S06]  /*1c00*/  DADD R2, R2, -R6 ;  /* 0x0000000002027229 */ /* 0x010fcc0000000806 */
[----:B------:R-:W-:Y:S02]  /*1c10*/  DMUL R8, R8, R8 ;  /* 0x0000000808087228 */ /* 0x000fe40000000000 */
[----:B-----5:R-:W-:-:S06]  /*1c20*/  DADD R14, R14, -R16 ;  /* 0x000000000e0e7229 */ /* 0x020fcc0000000810 */
[----:B------:R-:W-:-:S08]  /*1c30*/  DFMA R8, R2, R2, R8 ;  /* 0x000000020208722b */ /* 0x000fd00000000008 */
[----:B------:R-:W-:-:S06]  /*1c40*/  DFMA R8, R14, R14, R8 ;  /* 0x0000000e0e08722b */ /* 0x000fcc0000000008 */
[----:B------:R-:W0:Y:S04]  /*1c50*/  MUFU.RSQ64H R11, R9 ;  /* 0x00000009000b7308 */ /* 0x000e280000001c00 */
[----:B------:R-:W-:-:S06]  /*1c60*/  IADD3 R10, PT, PT, R9, -0x3500000, RZ ;  /* 0xfcb00000090a7810 */ /* 0x000fcc0007ffe0ff */
[----:B0-----:R-:W-:-:S08]  /*1c70*/  DMUL R2, R10, R10 ;  /* 0x0000000a0a027228 */ /* 0x001fd00000000000 */
[----:B------:R-:W-:-:S08]  /*1c80*/  DFMA R2, R8, -R2, 1 ;  /* 0x3ff000000802742b */ /* 0x000fd00000000802 */
[----:B------:R-:W-:Y:S02]  /*1c90*/  DFMA R4, R2, R4, 0.5 ;  /* 0x3fe000000204742b */ /* 0x000fe40000000004 */
[----:B------:R-:W-:-:S08]  /*1ca0*/  DMUL R2, R10, R2 ;  /* 0x000000020a027228 */ /* 0x000fd00000000000 */
[----:B------:R-:W-:Y:S01]  /*1cb0*/  DFMA R4, R4, R2, R10 ;  /* 0x000000020404722b */ /* 0x000fe2000000000a */
[----:B------:R-:W-:-:S07]  /*1cc0*/  ISETP.GE.U32.AND P0, PT, R10, 0x7ca00000, PT ;  /* 0x7ca000000a00780c */ /* 0x000fce0003f06070 */
        /* <DEDUP_REMOVED lines=11> */
[----:B-12---:R-:W-:Y:S05]  /*1d80*/  CALL.REL.NOINC `($__internal_1_$__cuda_sm20_dsqrt_rn_f64_mediumpath_v1) ;  /* 0x0000000400f87944 */ /* 0x006fea0003c00000 */
.L_x_43:
[----:B------:R-:W-:Y:S05]  /*1d90*/  BSYNC.RECONVERGENT B0 ;  /* 0x0000000000007941 */ /* 0x000fea0003800200 */
.L_x_42:
[----:B------:R-:W0:Y:S01]  /*1da0*/  LDCU UR4, c[0x0][0x39c] ;  /* 0x00007380ff0477ac */ /* 0x000e220008000800 */
[----:B------:R-:W3:Y:S01]  /*1db0*/  LDC.64 R4, c[0x0][0x398] ;  /* 0x0000e600ff047b82 */ /* 0x000ee20000000a00 */
[----:B------:R-:W-:Y:S01]  /*1dc0*/  IMAD.MOV.U32 R2, RZ, RZ, 0x1 ;  /* 0x00000001ff027424 */ /* 0x000fe200078e00ff */
[----:B------:R-:W-:Y:S01]  /*1dd0*/  FSETP.GEU.AND P1, PT, |R35|, 6.5827683646048100446e-37, PT ;  /* 0x036000002300780b */ /* 0x000fe20003f2e200 */
[----:B------:R-:W-:Y:S01]  /*1de0*/  BSSY.RECONVERGENT B0, `(.L_x_44) ;  /* 0x000000f000007945 */ /* 0x000fe20003800200 */
[----:B0-----:R-:W3:Y:S03]  /*1df0*/  MUFU.RCP64H R3, UR4 ;  /* 0x0000000400037d08 */ /* 0x001ee60008001800 */
[----:B---3--:R-:W-:-:S08]  /*1e00*/  DFMA R6, R2, -R4, 1 ;  /* 0x3ff000000206742b */ /* 0x008fd00000000804 */
        /* <DEDUP_REMOVED lines=11> */
[----:B-12---:R-:W-:Y:S05]  /*1ec0*/  CALL.REL.NOINC `($__internal_0_$__cuda_sm20_div_rn_f64_full) ;  /* 0x00000000002c7944 */ /* 0x006fea0003c00000 */
.L_x_45:
[----:B------:R-:W-:Y:S05]  /*1ed0*/  BSYNC.RECONVERGENT B0 ;  /* 0x0000000000007941 */ /* 0x000fea0003800200 */
.L_x_44:
[----:B------:R-:W0:Y:S01]  /*1ee0*/  LDCU UR4, c[0x0][0x3a0] ;  /* 0x00007400ff0477ac */ /* 0x000e220008000800 */
[----:B------:R-:W0:Y:S02]  /*1ef0*/  F2I.F64.TRUNC R7, R2 ;  /* 0x0000000200077311 */ /* 0x000e24000030d100 */
[----:B0-----:R-:W-:-:S13]  /*1f00*/  ISETP.GE.AND P0, PT, R7, UR4, PT ;  /* 0x0000000407007c0c */ /* 0x001fda000bf06270 */
[----:B------:R-:W-:Y:S05]  /*1f10*/  @P0 EXIT ;  /* 0x000000000000094d */ /* 0x000fea0003800000 */
[----:B------:R-:W0:Y:S01]  /*1f20*/  LDC.64 R2, c[0x0][0x388] ;  /* 0x0000e200ff027b82 */ /* 0x000e220000000a00 */
[----:B------:R-:W-:Y:S02]  /*1f30*/  IMAD.MOV.U32 R4, RZ, RZ, 0x1 ;  /* 0x00000001ff047424 */ /* 0x000fe400078e00ff */
[----:B------:R-:W-:Y:S02]  /*1f40*/  IMAD.MOV.U32 R5, RZ, RZ, 0x0 ;  /* 0x00000000ff057424 */ /* 0x000fe400078e00ff */
[----:B0-----:R-:W-:-:S05]  /*1f50*/  IMAD.WIDE R2, R7, 0x8, R2 ;  /* 0x0000000807027825 */ /* 0x001fca00078e0202 */
[----:B------:R-:W-:Y:S01]  /*1f60*/  REDG.E.ADD.64.STRONG.GPU desc[UR6][R2.64], R4 ;  /* 0x000000040200798e */ /* 0x000fe2000c12e506 */
[----:B------:R-:W-:Y:S05]  /*1f70*/  EXIT ;  /* 0x000000000000794d */ /* 0x000fea0003800000 */
        .weak           $__internal_0_$__cuda_sm20_div_rn_f64_full
        .type           $__internal_0_$__cuda_sm20_div_rn_f64_full,@function
        .size           $__internal_0_$__cuda_sm20_div_rn_f64_full,($__internal_1_$__cuda_sm20_dsqrt_rn_f64_mediumpath_v1 - $__internal_0_$__cuda_sm20_div_rn_f64_full)
$__internal_0_$__cuda_sm20_div_rn_f64_full:
[----:B------:R-:W-:Y:S01]  /*1f80*/  IMAD.MOV.U32 R37, RZ, RZ, R35 ;  /* 0x000000ffff257224 */ /* 0x000fe200078e0023 */
[C---:B------:R-:W-:Y:S01]  /*1f90*/  FSETP.GEU.AND P0, PT, |R27|.reuse, 1.469367938527859385e-39, PT ;  /* 0x001000001b00780b */ /* 0x040fe20003f0e200 */
[----:B------:R-:W-:Y:S01]  /*1fa0*/  IMAD.U32 R26, RZ, RZ, UR5 ;  /* 0x00000005ff1a7e24 */ /* 0x000fe2000f8e00ff */
[----:B------:R-:W-:Y:S01]  /*1fb0*/  LOP3.LUT R0, R27, 0x800fffff, RZ, 0xc0, !PT ;  /* 0x800fffff1b007812 */ /* 0x000fe200078ec0ff */
[----:B------:R-:W-:Y:S01]  /*1fc0*/  IMAD.U32 R2, RZ, RZ, UR5 ;  /* 0x00000005ff027e24 */ /* 0x000fe2000f8e00ff */
[C---:B------:R-:W-:Y:S01]  /*1fd0*/  FSETP.GEU.AND P3, PT, |R37|.reuse, 1.469367938527859385e-39, PT ;  /* 0x001000002500780b */ /* 0x040fe20003f6e200 */
[----:B------:R-:W-:Y:S01]  /*1fe0*/  BSSY.RECONVERGENT B3, `(.L_x_46) ;  /* 0x0000054000037945 */ /* 0x000fe20003800200 */
[----:B------:R-:W-:Y:S01]  /*1ff0*/  LOP3.LUT R3, R0, 0x3ff00000, RZ, 0xfc, !PT ;  /* 0x3ff0000000037812 */ /* 0x000fe200078efcff */
[----:B------:R-:W-:Y:S01]  /*2000*/  IMAD.MOV.U32 R0, RZ, RZ, 0x1ca00000 ;  /* 0x1ca00000ff007424 */ /* 0x000fe200078e00ff */
[----:B------:R-:W-:Y:S02]  /*2010*/  LOP3.LUT R4, R37, 0x7ff00000, RZ, 0xc0, !PT ;  /* 0x7ff0000025047812 */ /* 0x000fe400078ec0ff */
[----:B------:R-:W-:-:S02]  /*2020*/  LOP3.LUT R5, R27, 0x7ff00000, RZ, 0xc0, !PT ;  /* 0x7ff000001b057812 */ /* 0x000fc400078ec0ff */
[----:B------:R-:W-:Y:S01]  /*2030*/  MOV R36, R34 ;  /* 0x0000002200247202 */ /* 0x000fe20000000f00 */
[----:B------:R-:W-:Y:S01]  /*2040*/  @!P0 DMUL R2, R26, 8.98846567431157953865e+307 ;  /* 0x7fe000001a028828 */ /* 0x000fe20000000000 */
[----:B------:R-:W-:Y:S02]  /*2050*/  ISETP.GE.U32.AND P2, PT, R4, R5, PT ;  /* 0x000000050400720c */ /* 0x000fe40003f46070 */
[----:B------:R-:W-:Y:S01]  /*2060*/  MOV R32, R36 ;  /* 0x0000002400207202 */ /* 0x000fe20000000f00 */
[----:B------:R-:W-:Y:S01]  /*2070*/  @!P3 IMAD.MOV.U32 R34, RZ, RZ, RZ ;  /* 0x000000ffff22b224 */ /* 0x000fe200078e00ff */
[----:B------:R-:W-:Y:S01]  /*2080*/  @!P3 LOP3.LUT R7, R27, 0x7ff00000, RZ, 0xc0, !PT ;  /* 0x7ff000001b07b812 */ /* 0x000fe200078ec0ff */
[----:B------:R-:W0:Y:S01]  /*2090*/  MUFU.RCP64H R9, R3 ;  /* 0x0000000300097308 */ /* 0x000e220000001800 */
[----:B------:R-:W-:Y:S02]  /*20a0*/  SEL R8, R0, 0x63400000, !P2 ;  /* 0x6340000000087807 */ /* 0x000fe40005000000 */
[----:B------:R-:W-:-:S02]  /*20b0*/  @!P3 ISETP.GE.U32.AND P4, PT, R4, R7, PT ;  /* 0x000000070400b20c */ /* 0x000fc40003f86070 */
[--C-:B------:R-:W-:Y:S01]  /*20c0*/  LOP3.LUT R33, R8, 0x800fffff, R37.reuse, 0xf8, !PT ;  /* 0x800fffff08217812 */ /* 0x100fe200078ef825 */
[----:B------:R-:W-:Y:S01]  /*20d0*/  IMAD.MOV.U32 R8, RZ, RZ, 0x1 ;  /* 0x00000001ff087424 */ /* 0x000fe200078e00ff */
[----:B------:R-:W-:Y:S02]  /*20e0*/  @!P3 SEL R7, R0, 0x63400000, !P4 ;  /* 0x634000000007b807 */ /* 0x000fe40006000000 */
[----:B------:R-:W-:Y:S02]  /*20f0*/  @!P0 LOP3.LUT R5, R3, 0x7ff00000, RZ, 0xc0, !PT ;  /* 0x7ff0000003058812 */ /* 0x000fe400078ec0ff */
[----:B------:R-:W-:-:S04]  /*2100*/  @!P3 LOP3.LUT R7, R7, 0x80000000, R37, 0xf8, !PT ;  /* 0x800000000707b812 */ /* 0x000fc800078ef825 */
[----:B------:R-:W-:Y:S01]  /*2110*/  @!P3 LOP3.LUT R35, R7, 0x100000, RZ, 0xfc, !PT ;  /* 0x001000000723b812 */ /* 0x000fe200078efcff */
[----:B------:R-:W-:-:S05]  /*2120*/  IMAD.MOV.U32 R7, RZ, RZ, R4 ;  /* 0x000000ffff077224 */ /* 0x000fca00078e0004 */
[----:B------:R-:W-:Y:S02]  /*2130*/  @!P3 DFMA R32, R32, 2, -R34 ;  /* 0x400000002020b82b */ /* 0x000fe40000000822 */
[----:B0-----:R-:W-:-:S08]  /*2140*/  DFMA R34, R8, -R2, 1 ;  /* 0x3ff000000822742b */ /* 0x001fd00000000802 */
[----:B------:R-:W-:Y:S01]  /*2150*/  DFMA R34, R34, R34, R34 ;  /* 0x000000222222722b */ /* 0x000fe20000000022 */
[----:B------:R-:W-:-:S07]  /*2160*/  @!P3 LOP3.LUT R7, R33, 0x7ff00000, RZ, 0xc0, !PT ;  /* 0x7ff000002107b812 */ /* 0x000fce00078ec0ff */
[----:B------:R-:W-:-:S08]  /*2170*/  DFMA R8, R8, R34, R8 ;  /* 0x000000220808722b */ /* 0x000fd00000000008 */
[----:B------:R-:W-:-:S08]  /*2180*/  DFMA R38, R8, -R2, 1 ;  /* 0x3ff000000826742b */ /* 0x000fd00000000802 */
[----:B------:R-:W-:-:S08]  /*2190*/  DFMA R38, R8, R38, R8 ;  /* 0x000000260826722b */ /* 0x000fd00000000008 */
[----:B------:R-:W-:-:S08]  /*21a0*/  DMUL R8, R38, R32 ;  /* 0x0000002026087228 */ /* 0x000fd00000000000 */
[----:B------:R-:W-:-:S08]  /*21b0*/  DFMA R34, R8, -R2, R32 ;  /* 0x800000020822722b */ /* 0x000fd00000000020 */
[----:B------:R-:W-:Y:S01]  /*21c0*/  DFMA R34, R38, R34, R8 ;  /* 0x000000222622722b */ /* 0x000fe20000000008 */
[----:B------:R-:W-:-:S05]  /*21d0*/  VIADD R8, R7, 0xffffffff ;  /* 0xffffffff07087836 */ /* 0x000fca0000000000 */
[----:B------:R-:W-:Y:S02]  /*21e0*/  ISETP.GT.U32.AND P0, PT, R8, 0x7feffffe, PT ;  /* 0x7feffffe0800780c */ /* 0x000fe40003f04070 */
[----:B------:R-:W-:-:S04]  /*21f0*/  IADD3 R8, PT, PT, R5, -0x1, RZ ;  /* 0xffffffff05087810 */ /* 0x000fc80007ffe0ff */
[----:B------:R-:W-:-:S13]  /*2200*/  ISETP.GT.U32.OR P0, PT, R8, 0x7feffffe, P0 ;  /* 0x7feffffe0800780c */ /* 0x000fda0000704470 */
[----:B------:R-:W-:Y:S05]  /*2210*/  @P0 BRA `(.L_x_47) ;  /* 0x00000000006c0947 */ /* 0x000fea0003800000 */
[----:B------:R-:W-:-:S04]  /*2220*/  LOP3.LUT R5, R27, 0x7ff00000, RZ, 0xc0, !PT ;  /* 0x7ff000001b057812 */ /* 0x000fc800078ec0ff */
[CC--:B------:R-:W-:Y:S02]  /*2230*/  VIADDMNMX R7, R4.reuse, -R5.reuse, 0xb9600000, !PT ;  /* 0xb960000004077446 */ /* 0x0c0fe40007800905 */
[----:B------:R-:W-:Y:S01]  /*2240*/  ISETP.GE.U32.AND P0, PT, R4, R5, PT ;  /* 0x000000050400720c */ /* 0x000fe20003f06070 */
[----:B------:R-:W-:Y:S01]  /*2250*/  IMAD.MOV.U32 R4, RZ, RZ, RZ ;  /* 0x000000ffff047224 */ /* 0x000fe200078e00ff */
[----:B------:R-:W-:Y:S02]  /*2260*/  VIMNMX R7, PT, PT, R7, 0x46a00000, PT ;  /* 0x46a0000007077848 */ /* 0x000fe40003fe0100 */
[----:B------:R-:W-:-:S05]  /*2270*/  SEL R0, R0, 0x63400000, !P0 ;  /* 0x6340000000007807 */ /* 0x000fca0004000000 */
[----:B------:R-:W-:-:S04]  /*2280*/  IMAD.IADD R0, R7, 0x1, -R0 ;  /* 0x0000000107007824 */ /* 0x000fc800078e0a00 */
[----:B------:R-:W-:-:S06]  /*2290*/  VIADD R5, R0, 0x7fe00000 ;  /* 0x7fe0000000057836 */ /* 0x000fcc0000000000 */
[----:B------:R-:W-:-:S10]  /*22a0*/  DMUL R8, R34, R4 ;  /* 0x0000000422087228 */ /* 0x000fd40000000000 */
[----:B------:R-:W-:-:S13]  /*22b0*/  FSETP.GTU.AND P0, PT, |R9|, 1.469367938527859385e-39, PT ;  /* 0x001000000900780b */ /* 0x000fda0003f0c200 */
[----:B------:R-:W-:Y:S05]  /*22c0*/  @P0 BRA `(.L_x_48) ;  /* 0x0000000000940947 */ /* 0x000fea0003800000 */
[----:B------:R-:W-:-:S06]  /*22d0*/  DFMA R32, R34, -R2, R32 ;  /* 0x800000022220722b */ /* 0x000fcc0000000020 */
[----:B------:R-:W-:-:S04]  /*22e0*/  IMAD.MOV.U32 R32, RZ, RZ, RZ ;  /* 0x000000ffff207224 */ /* 0x000fc800078e00ff */
[C---:B------:R-:W-:Y:S02]  /*22f0*/  FSETP.NEU.AND P0, PT, R33.reuse, RZ, PT ;  /* 0x000000ff2100720b */ /* 0x040fe40003f0d000 */
[----:B------:R-:W-:-:S04]  /*2300*/  LOP3.LUT R3, R33, 0x80000000, R27, 0x48, !PT ;  /* 0x8000000021037812 */ /* 0x000fc800078e481b */
[----:B------:R-:W-:-:S07]  /*2310*/  LOP3.LUT R33, R3, R5, RZ, 0xfc, !PT ;  /* 0x0000000503217212 */ /* 0x000fce00078efcff */
[----:B------:R-:W-:Y:S05]  /*2320*/  @!P0 BRA `(.L_x_48) ;  /* 0x00000000007c8947 */ /* 0x000fea0003800000 */
[----:B------:R-:W-:Y:S01]  /*2330*/  IADD3 R5, PT, PT, -R0, RZ, RZ ;  /* 0x000000ff00057210 */ /* 0x000fe20007ffe1ff */
[----:B------:R-:W-:Y:S01]  /*2340*/  IMAD.MOV.U32 R4, RZ, RZ, RZ ;  /* 0x000000ffff047224 */ /* 0x000fe200078e00ff */
[----:B------:R-:W-:-:S05]  /*2350*/  DMUL.RP R32, R34, R32 ;  /* 0x0000002022207228 */ /* 0x000fca0000008000 */
[----:B------:R-:W-:-:S05]  /*2360*/  DFMA R4, R8, -R4, R34 ;  /* 0x800000040804722b */ /* 0x000fca0000000022 */
[----:B------:R-:W-:Y:S02]  /*2370*/  LOP3.LUT R3, R33, R3, RZ, 0x3c, !PT ;  /* 0x0000000321037212 */ /* 0x000fe400078e3cff */
[----:B------:R-:W-:-:S04]  /*2380*/  IADD3 R4, PT, PT, -R0, -0x43300000, RZ ;  /* 0xbcd0000000047810 */ /* 0x000fc80007ffe1ff */
[----:B------:R-:W-:-:S04]  /*2390*/  FSETP.NEU.AND P0, PT, |R5|, R4, PT ;  /* 0x000000040500720b */ /* 0x000fc80003f0d200 */
[----:B------:R-:W-:Y:S02]  /*23a0*/  FSEL R8, R32, R8, !P0 ;  /* 0x0000000820087208 */ /* 0x000fe40004000000 */
[----:B------:R-:W-:Y:S01]  /*23b0*/  FSEL R9, R3, R9, !P0 ;  /* 0x0000000903097208 */ /* 0x000fe20004000000 */
[----:B------:R-:W-:Y:S06]  /*23c0*/  BRA `(.L_x_48) ;  /* 0x0000000000547947 */ /* 0x000fec0003800000 */
.L_x_47:
[----:B------:R-:W-:-:S14]  /*23d0*/  DSETP.NAN.AND P0, PT, R36, R36, PT ;  /* 0x000000242400722a */ /* 0x000fdc0003f08000 */
[----:B------:R-:W-:Y:S05]  /*23e0*/  @P0 BRA `(.L_x_49) ;  /* 0x0000000000440947 */ /* 0x000fea0003800000 */
[----:B------:R-:W-:-:S14]  /*23f0*/  DSETP.NAN.AND P0, PT, R26, R26, PT ;  /* 0x0000001a1a00722a */ /* 0x000fdc0003f08000 */
[----:B------:R-:W-:Y:S05]  /*2400*/  @P0 BRA `(.L_x_50) ;  /* 0x0000000000300947 */ /* 0x000fea0003800000 */
[----:B------:R-:W-:Y:S01]  /*2410*/  ISETP.NE.AND P0, PT, R7, R5, PT ;  /* 0x000000050700720c */ /* 0x000fe20003f05270 */
[----:B------:R-:W-:Y:S02]  /*2420*/  IMAD.MOV.U32 R8, RZ, RZ, 0x0 ;  /* 0x00000000ff087424 */ /* 0x000fe400078e00ff */
[----:B------:R-:W-:-:S10]  /*2430*/  IMAD.MOV.U32 R9, RZ, RZ, -0x80000 ;  /* 0xfff80000ff097424 */ /* 0x000fd400078e00ff */
[----:B------:R-:W-:Y:S05]  /*2440*/  @!P0 BRA `(.L_x_48) ;  /* 0x0000000000348947 */ /* 0x000fea0003800000 */
[----:B------:R-:W-:Y:S02]  /*2450*/  ISETP.NE.AND P0, PT, R7, 0x7ff00000, PT ;  /* 0x7ff000000700780c */ /* 0x000fe40003f05270 */
[----:B------:R-:W-:Y:S02]  /*2460*/  LOP3.LUT R9, R37, 0x80000000, R27, 0x48, !PT ;  /* 0x8000000025097812 */ /* 0x000fe400078e481b */
[----:B------:R-:W-:-:S13]  /*2470*/  ISETP.EQ.OR P0, PT, R5, RZ, !P0 ;  /* 0x000000ff0500720c */ /* 0x000fda0004702670 */
[----:B------:R-:W-:Y:S01]  /*2480*/  @P0 LOP3.LUT R0, R9, 0x7ff00000, RZ, 0xfc, !PT ;  /* 0x7ff0000009000812 */ /* 0x000fe200078efcff */
[----:B------:R-:W-:Y:S01]  /*2490*/  @!P0 IMAD.MOV.U32 R8, RZ, RZ, RZ ;  /* 0x000000ffff088224 */ /* 0x000fe200078e00ff */
[----:B------:R-:W-:-:S03]  /*24a0*/  @P0 MOV R8, RZ ;  /* 0x000000ff00080202 */ /* 0x000fc60000000f00 */
[----:B------:R-:W-:Y:S01]  /*24b0*/  @P0 IMAD.MOV.U32 R9, RZ, RZ, R0 ;  /* 0x000000ffff090224 */ /* 0x000fe200078e0000 */
[----:B------:R-:W-:Y:S06]  /*24c0*/  BRA `(.L_x_48) ;  /* 0x0000000000147947 */ /* 0x000fec0003800000 */
.L_x_50:
[----:B------:R-:W-:Y:S01]  /*24d0*/  LOP3.LUT R9, R27, 0x80000, RZ, 0xfc, !PT ;  /* 0x000800001b097812 */ /* 0x000fe200078efcff */
[----:B------:R-:W-:Y:S01]  /*24e0*/  IMAD.MOV.U32 R8, RZ, RZ, R26 ;  /* 0x000000ffff087224 */ /* 0x000fe200078e001a */
[----:B------:R-:W-:Y:S06]  /*24f0*/  BRA `(.L_x_48) ;  /* 0x0000000000087947 */ /* 0x000fec0003800000 */
.L_x_49:
[----:B------:R-:W-:Y:S01]  /*2500*/  LOP3.LUT R9, R37, 0x80000, RZ, 0xfc, !PT ;  /* 0x0008000025097812 */ /* 0x000fe200078efcff */
[----:B------:R-:W-:-:S07]  /*2510*/  IMAD.MOV.U32 R8, RZ, RZ, R36 ;  /* 0x000000ffff087224 */ /* 0x000fce00078e0024 */
.L_x_48:
[----:B------:R-:W-:Y:S05]  /*2520*/  BSYNC.RECONVERGENT B3 ;  /* 0x0000000000037941 */ /* 0x000fea0003800200 */
.L_x_46:
[----:B------:R-:W-:Y:S01]  /*2530*/  IMAD.MOV.U32 R7, RZ, RZ, 0x0 ;  /* 0x00000000ff077424 */ /* 0x000fe200078e00ff */
[----:B------:R-:W-:Y:S01]  /*2540*/  MOV R3, R9 ;  /* 0x0000000900037202 */ /* 0x000fe20000000f00 */
[----:B------:R-:W-:Y:S02]  /*2550*/  IMAD.MOV.U32 R2, RZ, RZ, R8 ;  /* 0x000000ffff027224 */ /* 0x000fe400078e0008 */
[----:B------:R-:W-:Y:S05]  /*2560*/  RET.REL.NODEC R6 `(_Z14sdh_gpu_kernelP8atomdescP10hist_entryidi) ;  /* 0xffffffd806a47950 */ /* 0x000fea0003c3ffff */
        .weak           $__internal_1_$__cuda_sm20_dsqrt_rn_f64_mediumpath_v1
        .type           $__internal_1_$__cuda_sm20_dsqrt_rn_f64_mediumpath_v1,@function
        .size           $__internal_1_$__cuda_sm20_dsqrt_rn_f64_mediumpath_v1,(.L_x_57 - $__internal_1_$__cuda_sm20_dsqrt_rn_f64_mediumpath_v1)
$__internal_1_$__cuda_sm20_dsqrt_rn_f64_mediumpath_v1:
[----:B------:R-:W-:Y:S01]  /*2570*/  ISETP.GE.U32.AND P0, PT, R0, -0x3400000, PT ;  /* 0xfcc000000000780c */ /* 0x000fe20003f06070 */
[----:B------:R-:W-:-:S12]  /*2580*/  BSSY.RECONVERGENT B3, `(.L_x_51) ;  /* 0x0000023000037945 */ /* 0x000fd80003800200 */
[----:B------:R-:W-:Y:S05]  /*2590*/  @!P0 BRA `(.L_x_52) ;  /* 0x0000000000208947 */ /* 0x000fea0003800000 */
[----:B------:R-:W-:-:S10]  /*25a0*/  DFMA.RM R4, R6, R2, R4 ;  /* 0x000000020604722b */ /* 0x000fd40000004004 */
[----:B------:R-:W-:-:S05]  /*25b0*/  IADD3 R2, P0, PT, R4, 0x1, RZ ;  /* 0x0000000104027810 */ /* 0x000fca0007f1e0ff */
[----:B------:R-:W-:-:S06]  /*25c0*/  IMAD.X R3, RZ, RZ, R5, P0 ;  /* 0x000000ffff037224 */ /* 0x000fcc00000e0605 */
[----:B------:R-:W-:-:S08]  /*25d0*/  DFMA.RP R8, -R4, R2, R8 ;  /* 0x000000020408722b */ /* 0x000fd00000008108 */
[----:B------:R-:W-:-:S06]  /*25e0*/  DSETP.GT.AND P0, PT, R8, RZ, PT ;  /* 0x000000ff0800722a */ /* 0x000fcc0003f04000 */
[----:B------:R-:W-:Y:S02]  /*25f0*/  FSEL R2, R2, R4, P0 ;  /* 0x0000000402027208 */ /* 0x000fe40000000000 */
[----:B------:R-:W-:Y:S01]  /*2600*/  FSEL R3, R3, R5, P0 ;  /* 0x0000000503037208 */ /* 0x000fe20000000000 */
[----:B------:R-:W-:Y:S06]  /*2610*/  BRA `(.L_x_53) ;  /* 0x0000000000647947 */ /* 0x000fec0003800000 */
.L_x_52:
[----:B------:R-:W-:-:S14]  /*2620*/  DSETP.NE.AND P0, PT, R8, RZ, PT ;  /* 0x000000ff0800722a */ /* 0x000fdc0003f05000 */
[----:B------:R-:W-:Y:S05]  /*2630*/  @!P0 BRA `(.L_x_54) ;  /* 0x0000000000588947 */ /* 0x000fea0003800000 */
[----:B------:R-:W-:-:S13]  /*2640*/  ISETP.GE.AND P0, PT, R9, RZ, PT ;  /* 0x000000ff0900720c */ /* 0x000fda0003f06270 */
[----:B------:R-:W-:Y:S02]  /*2650*/  @!P0 IMAD.MOV.U32 R2, RZ, RZ, 0x0 ;  /* 0x00000000ff028424 */ /* 0x000fe400078e00ff */
[----:B------:R-:W-:Y:S01]  /*2660*/  @!P0 IMAD.MOV.U32 R3, RZ, RZ, -0x80000 ;  /* 0xfff80000ff038424 */ /* 0x000fe200078e00ff */
[----:B------:R-:W-:Y:S06]  /*2670*/  @!P0 BRA `(.L_x_53) ;  /* 0x00000000004c8947 */ /* 0x000fec0003800000 */
[----:B------:R-:W-:-:S13]  /*2680*/  ISETP.GT.AND P0, PT, R9, 0x7fefffff, PT ;  /* 0x7fefffff0900780c */ /* 0x000fda0003f04270 */
[----:B------:R-:W-:Y:S05]  /*2690*/  @P0 BRA `(.L_x_54) ;  /* 0x0000000000400947 */ /* 0x000fea0003800000 */
[----:B------:R-:W-:Y:S01]  /*26a0*/  DMUL R8, R8, 8.11296384146066816958e+31 ;  /* 0x4690000008087828 */ /* 0x000fe20000000000 */
[----:B------:R-:W-:Y:S01]  /*26b0*/  MOV R6, RZ ;  /* 0x000000ff00067202 */ /* 0x000fe20000000f00 */
[----:B------:R-:W-:Y:S02]  /*26c0*/  IMAD.MOV.U32 R2, RZ, RZ, 0x0 ;  /* 0x00000000ff027424 */ /* 0x000fe400078e00ff */
[----:B------:R-:W-:Y:S02]  /*26d0*/  IMAD.MOV.U32 R3, RZ, RZ, 0x3fd80000 ;  /* 0x3fd80000ff037424 */ /* 0x000fe400078e00ff */
[----:B------:R-:W0:Y:S02]  /*26e0*/  MUFU.RSQ64H R7, R9 ;  /* 0x0000000900077308 */ /* 0x000e240000001c00 */
[----:B0-----:R-:W-:-:S08]  /*26f0*/  DMUL R4, R6, R6 ;  /* 0x0000000606047228 */ /* 0x001fd00000000000 */
[----:B------:R-:W-:-:S08]  /*2700*/  DFMA R4, R8, -R4, 1 ;  /* 0x3ff000000804742b */ /* 0x000fd00000000804 */
[----:B------:R-:W-:Y:S02]  /*2710*/  DFMA R2, R4, R2, 0.5 ;  /* 0x3fe000000402742b */ /* 0x000fe40000000002 */
[----:B------:R-:W-:-:S08]  /*2720*/  DMUL R4, R6, R4 ;  /* 0x0000000406047228 */ /* 0x000fd00000000000 */
[----:B------:R-:W-:-:S08]  /*2730*/  DFMA R4, R2, R4, R6 ;  /* 0x000000040204722b */ /* 0x000fd00000000006 */
[----:B------:R-:W-:Y:S02]  /*2740*/  DMUL R2, R8, R4 ;  /* 0x0000000408027228 */ /* 0x000fe40000000000 */
[----:B------:R-:W-:-:S06]  /*2750*/  VIADD R5, R5, 0xfff00000 ;  /* 0xfff0000005057836 */ /* 0x000fcc0000000000 */
[----:B------:R-:W-:-:S08]  /*2760*/  DFMA R6, R2, -R2, R8 ;  /* 0x800000020206722b */ /* 0x000fd00000000008 */
[----:B------:R-:W-:-:S10]  /*2770*/  DFMA R2, R4, R6, R2 ;  /* 0x000000060402722b */ /* 0x000fd40000000002 */
[----:B------:R-:W-:Y:S01]  /*2780*/  VIADD R3, R3, 0xfcb00000 ;  /* 0xfcb0000003037836 */ /* 0x000fe20000000000 */
[----:B------:R-:W-:Y:S06]  /*2790*/  BRA `(.L_x_53) ;  /* 0x0000000000047947 */ /* 0x000fec0003800000 */
.L_x_54:
[----:B------:R-:W-:-:S11]  /*27a0*/  DADD R2, R8, R8 ;  /* 0x0000000008027229 */ /* 0x000fd60000000008 */
.L_x_53:
[----:B------:R-:W-:Y:S05]  /*27b0*/  BSYNC.RECONVERGENT B3 ;  /* 0x0000000000037941 */ /* 0x000fea0003800200 */
.L_x_51:
[----:B------:R-:W-:Y:S01]  /*27c0*/  MOV R34, R2 ;  /* 0x0000000200227202 */ /* 0x000fe20000000f00 */
[----:B------:R-:W-:Y:S02]  /*27d0*/  IMAD.MOV.U32 R35, RZ, RZ, R3 ;  /* 0x000000ffff237224 */ /* 0x000fe400078e0003 */
[----:B------:R-:W-:Y:S02]  /*27e0*/  IMAD.MOV.U32 R2, RZ, RZ, R26 ;  /* 0x000000ffff027224 */ /* 0x000fe400078e001a */
[----:B------:R-:W-:-:S04]  /*27f0*/  IMAD.MOV.U32 R3, RZ, RZ, 0x0 ;  /* 0x00000000ff037424 */ /* 0x000fc800078e00ff */
[----:B------:R-:W-:Y:S05]  /*2800*/  RET.REL.NODEC R2 `(_Z14sdh_gpu_kernelP8atomdescP10hist_entryidi) ;  /* 0xffffffd402fc7950 */ /* 0x000fea0003c3ffff */
.L_x_55:
[----:B------:R-:W-:-:S00]  /*2810*/  BRA `(.L_x_55) ;  /* 0xfffffffc00fc7947 */ /* 0x000fc0000383ffff */
[----:B------:R-:W-:-:S00]  /*2820*/  NOP ;  /* 0x0000000000007918 */ /* 0x000fc00000000000 */
        /* <DEDUP_REMOVED lines=13> */
.L_x_57:


//--------------------- .nv.shared.reserved.0     --------------------------
	.section	.nv.shared.reserved.0,"aw",@nobits
	.weak		__nv_reservedSMEM_offset_0_alias
	.size		__nv_reservedSMEM_offset_0_alias, 0, 64
	.other		__nv_reservedSMEM_offset_0_alias,@"STO_CUDA_RESERVED_SHARED STV_DEFAULT"
__nv_reservedSMEM_offset_0_alias:
	.zero		0
	.zero		64


//--------------------- .nv.constant0._Z14sdh_gpu_kernelP8atomdescP10hist_entryidi --------------------------
	.section	.nv.constant0._Z14sdh_gpu_kernelP8atomdescP10hist_entryidi,"a",@progbits
	.sectionflags	@""
	.align	4
.nv.constant0._Z14sdh_gpu_kernelP8atomdescP10hist_entryidi:
	.zero		932


//--------------------- SYMBOLS --------------------------

	.type		.nv.reservedSmem.offset0,@object
	.size		.nv.reservedSmem.offset0,0x4
